//
// Generated by NVIDIA NVVM Compiler
//
// Compiler Build ID: CL-36424714
// Cuda compilation tools, release 13.0, V13.0.88
// Based on NVVM 20.0.0
//

.version 9.0
.target sm_100
.address_size 64

	// .globl	_Z21update_elevation_meanPfmR5means
.func  (.param .b64 func_retval0) __internal_accurate_pow
(
	.param .b64 __internal_accurate_pow_param_0
)
;
.const .align 4 .u32 NX;
.const .align 4 .u32 NY;
.const .align 4 .f32 DT;
.const .align 4 .f32 DX;
.const .align 4 .f32 DY;
.const .align 4 .f32 G;
.const .align 4 .f32 BETA;
.const .align 4 .f32 EPSILON;
.const .align 4 .f32 TAU;
.const .align 4 .f32 TAU_PRIME;
.global .align 1 .b8 _ZN34_INTERNAL_7da221c6_4_k_cu_d5cc6c404cuda3std3__45__cpo5beginE[1];
.global .align 1 .b8 _ZN34_INTERNAL_7da221c6_4_k_cu_d5cc6c404cuda3std3__45__cpo3endE[1];
.global .align 1 .b8 _ZN34_INTERNAL_7da221c6_4_k_cu_d5cc6c404cuda3std3__45__cpo6cbeginE[1];
.global .align 1 .b8 _ZN34_INTERNAL_7da221c6_4_k_cu_d5cc6c404cuda3std3__45__cpo4cendE[1];
.global .align 1 .b8 _ZN34_INTERNAL_7da221c6_4_k_cu_d5cc6c404cuda3std3__45__cpo6rbeginE[1];
.global .align 1 .b8 _ZN34_INTERNAL_7da221c6_4_k_cu_d5cc6c404cuda3std3__45__cpo4rendE[1];
.global .align 1 .b8 _ZN34_INTERNAL_7da221c6_4_k_cu_d5cc6c404cuda3std3__45__cpo7crbeginE[1];
.global .align 1 .b8 _ZN34_INTERNAL_7da221c6_4_k_cu_d5cc6c404cuda3std3__45__cpo5crendE[1];
.global .align 1 .b8 _ZN34_INTERNAL_7da221c6_4_k_cu_d5cc6c404cuda3std3__419piecewise_constructE[1];
.global .align 1 .b8 _ZN34_INTERNAL_7da221c6_4_k_cu_d5cc6c404cuda3std6ranges3__45__cpo4swapE[1];
.global .align 1 .b8 _ZN34_INTERNAL_7da221c6_4_k_cu_d5cc6c404cuda3std6ranges3__45__cpo9iter_moveE[1];
.global .align 1 .b8 _ZN34_INTERNAL_7da221c6_4_k_cu_d5cc6c404cuda3std6ranges3__45__cpo5beginE[1];
.global .align 1 .b8 _ZN34_INTERNAL_7da221c6_4_k_cu_d5cc6c404cuda3std6ranges3__45__cpo3endE[1];
.global .align 1 .b8 _ZN34_INTERNAL_7da221c6_4_k_cu_d5cc6c404cuda3std6ranges3__45__cpo6cbeginE[1];
.global .align 1 .b8 _ZN34_INTERNAL_7da221c6_4_k_cu_d5cc6c404cuda3std6ranges3__45__cpo4cendE[1];
.global .align 1 .b8 _ZN34_INTERNAL_7da221c6_4_k_cu_d5cc6c404cuda3std6ranges3__45__cpo7advanceE[1];
.global .align 1 .b8 _ZN34_INTERNAL_7da221c6_4_k_cu_d5cc6c404cuda3std6ranges3__45__cpo9iter_swapE[1];
.global .align 1 .b8 _ZN34_INTERNAL_7da221c6_4_k_cu_d5cc6c404cuda3std6ranges3__45__cpo4nextE[1];
.global .align 1 .b8 _ZN34_INTERNAL_7da221c6_4_k_cu_d5cc6c404cuda3std6ranges3__45__cpo4prevE[1];
.global .align 1 .b8 _ZN34_INTERNAL_7da221c6_4_k_cu_d5cc6c404cuda3std6ranges3__45__cpo4dataE[1];
.global .align 1 .b8 _ZN34_INTERNAL_7da221c6_4_k_cu_d5cc6c404cuda3std6ranges3__45__cpo5cdataE[1];
.global .align 1 .b8 _ZN34_INTERNAL_7da221c6_4_k_cu_d5cc6c404cuda3std6ranges3__45__cpo4sizeE[1];
.global .align 1 .b8 _ZN34_INTERNAL_7da221c6_4_k_cu_d5cc6c404cuda3std6ranges3__45__cpo5ssizeE[1];
.global .align 1 .b8 _ZN34_INTERNAL_7da221c6_4_k_cu_d5cc6c404cuda3std6ranges3__45__cpo8distanceE[1];

.visible .entry _Z21update_elevation_meanPfmR5means(
	.param .u64 .ptr .align 1 _Z21update_elevation_meanPfmR5means_param_0,
	.param .u64 _Z21update_elevation_meanPfmR5means_param_1,
	.param .u64 .ptr .align 1 _Z21update_elevation_meanPfmR5means_param_2
)
{
	.reg .pred 	%p<20>;
	.reg .b32 	%r<55>;
	.reg .b32 	%f<10>;
	.reg .b64 	%rd<10>;
	.reg .b64 	%fd<3>;

	ld.param.u64 	%rd4, [_Z21update_elevation_meanPfmR5means_param_0];
	ld.param.u64 	%rd5, [_Z21update_elevation_meanPfmR5means_param_1];
	ld.param.u64 	%rd6, [_Z21update_elevation_meanPfmR5means_param_2];
	cvta.to.global.u64 	%rd1, %rd6;
	mov.u32 	%r18, %ctaid.x;
	mov.u32 	%r1, %ntid.x;
	mul.lo.s32 	%r2, %r18, %r1;
	mov.u32 	%r3, %tid.x;
	add.s32 	%r53, %r2, %r3;
	ld.const.u32 	%r5, [NX];
	setp.ge.s32 	%p2, %r53, %r5;
	@%p2 bra 	$L__BB0_10;
	mov.u32 	%r19, %ctaid.y;
	mov.u32 	%r20, %ntid.y;
	mov.u32 	%r21, %tid.y;
	mad.lo.s32 	%r6, %r19, %r20, %r21;
	ld.const.u32 	%r7, [NY];
	shr.s32 	%r22, %r5, 31;
	shr.u32 	%r23, %r22, 29;
	add.s32 	%r24, %r5, %r23;
	shr.s32 	%r8, %r24, 3;
	mul.lo.s32 	%r25, %r7, 7;
	shr.s32 	%r26, %r25, 31;
	shr.u32 	%r27, %r26, 28;
	add.s32 	%r28, %r25, %r27;
	shr.s32 	%r9, %r28, 4;
	mul.lo.s32 	%r29, %r7, 9;
	shr.s32 	%r30, %r29, 31;
	shr.u32 	%r31, %r30, 28;
	add.s32 	%r32, %r29, %r31;
	shr.s32 	%r10, %r32, 4;
	mul.lo.s32 	%r33, %r5, 7;
	shr.s32 	%r34, %r33, 31;
	shr.u32 	%r35, %r34, 29;
	add.s32 	%r36, %r33, %r35;
	shr.s32 	%r11, %r36, 3;
	mov.u32 	%r37, %nctaid.y;
	mul.lo.s32 	%r12, %r20, %r37;
	mov.u32 	%r38, %nctaid.x;
	mul.lo.s32 	%r13, %r1, %r38;
	cvta.to.global.u64 	%rd2, %rd4;
$L__BB0_2:
	setp.ge.s32 	%p3, %r6, %r7;
	@%p3 bra 	$L__BB0_9;
	mul.wide.s32 	%rd3, %r53, 4;
	setp.ge.s32 	%p4, %r53, %r11;
	setp.lt.s32 	%p5, %r53, %r5;
	and.pred  	%p1, %p5, %p4;
	not.pred 	%p13, %p1;
	mov.u32 	%r54, %r6;
$L__BB0_4:
	setp.ge.s32 	%p6, %r53, %r8;
	cvt.s64.s32 	%rd7, %r54;
	mad.lo.s64 	%rd8, %rd5, %rd7, %rd3;
	add.s64 	%rd9, %rd2, %rd8;
	ld.global.f32 	%f1, [%rd9];
	setp.lt.s32 	%p7, %r54, %r9;
	setp.ge.s32 	%p8, %r54, %r10;
	or.pred  	%p9, %p6, %p8;
	or.pred  	%p10, %p9, %p7;
	@%p10 bra 	$L__BB0_6;
	atom.global.add.f32 	%f3, [%rd1+4], %f1;
	bra.uni 	$L__BB0_8;
$L__BB0_6:
	setp.ge.s32 	%p11, %r54, %r10;
	setp.lt.s32 	%p12, %r54, %r9;
	or.pred  	%p14, %p13, %p12;
	or.pred  	%p15, %p14, %p11;
	@%p15 bra 	$L__BB0_8;
	atom.global.add.f32 	%f2, [%rd1+8], %f1;
$L__BB0_8:
	add.s32 	%r54, %r54, %r12;
	setp.lt.s32 	%p16, %r54, %r7;
	@%p16 bra 	$L__BB0_4;
$L__BB0_9:
	add.s32 	%r53, %r53, %r13;
	setp.lt.s32 	%p17, %r53, %r5;
	@%p17 bra 	$L__BB0_2;
$L__BB0_10:
	membar.gl;
	neg.s32 	%r43, %r3;
	setp.ne.s32 	%p18, %r2, %r43;
	@%p18 bra 	$L__BB0_13;
	mov.u32 	%r44, %ctaid.y;
	mov.u32 	%r45, %ntid.y;
	mul.lo.s32 	%r46, %r44, %r45;
	mov.u32 	%r47, %tid.y;
	or.b32  	%r48, %r46, %r47;
	setp.ne.s32 	%p19, %r48, 0;
	@%p19 bra 	$L__BB0_13;
	ld.global.f32 	%f4, [%rd1+4];
	ld.const.u32 	%r49, [NY];
	mul.lo.s32 	%r51, %r5, %r49;
	cvt.rn.f64.s32 	%fd1, %r51;
	mul.f64 	%fd2, %fd1, 0d3FB0000000000000;
	cvt.rn.f32.f64 	%f5, %fd2;
	div.rn.f32 	%f6, %f4, %f5;
	ld.global.f32 	%f7, [%rd1+8];
	div.rn.f32 	%f8, %f7, %f5;
	sub.f32 	%f9, %f6, %f8;
	st.global.f32 	[%rd1], %f9;
	mov.b32 	%r52, 0;
	st.global.u32 	[%rd1+4], %r52;
	st.global.u32 	[%rd1+8], %r52;
$L__BB0_13:
	ret;

}
	// .globl	_Z16initialize_waterPfS_S_mS_S_R5means
.visible .entry _Z16initialize_waterPfS_S_mS_S_R5means(
	.param .u64 .ptr .align 1 _Z16initialize_waterPfS_S_mS_S_R5means_param_0,
	.param .u64 .ptr .align 1 _Z16initialize_waterPfS_S_mS_S_R5means_param_1,
	.param .u64 .ptr .align 1 _Z16initialize_waterPfS_S_mS_S_R5means_param_2,
	.param .u64 _Z16initialize_waterPfS_S_mS_S_R5means_param_3,
	.param .u64 .ptr .align 1 _Z16initialize_waterPfS_S_mS_S_R5means_param_4,
	.param .u64 .ptr .align 1 _Z16initialize_waterPfS_S_mS_S_R5means_param_5,
	.param .u64 .ptr .align 1 _Z16initialize_waterPfS_S_mS_S_R5means_param_6
)
{
	.reg .pred 	%p<28>;
	.reg .b32 	%r<45>;
	.reg .b32 	%f<30>;
	.reg .b64 	%rd<31>;
	.reg .b64 	%fd<34>;

	mov.u32 	%r16, %ctaid.x;
	mov.u32 	%r1, %ntid.x;
	mov.u32 	%r17, %tid.x;
	mad.lo.s32 	%r43, %r16, %r1, %r17;
	ld.const.u32 	%r3, [NX];
	setp.ge.s32 	%p3, %r43, %r3;
	@%p3 bra 	$L__BB1_17;
	ld.param.u64 	%rd30, [_Z16initialize_waterPfS_S_mS_S_R5means_param_6];
	ld.param.u64 	%rd29, [_Z16initialize_waterPfS_S_mS_S_R5means_param_5];
	ld.param.u64 	%rd28, [_Z16initialize_waterPfS_S_mS_S_R5means_param_4];
	ld.param.u64 	%rd26, [_Z16initialize_waterPfS_S_mS_S_R5means_param_2];
	ld.param.u64 	%rd25, [_Z16initialize_waterPfS_S_mS_S_R5means_param_1];
	ld.param.u64 	%rd24, [_Z16initialize_waterPfS_S_mS_S_R5means_param_0];
	cvta.to.global.u64 	%rd1, %rd30;
	mov.u32 	%r18, %ctaid.y;
	mov.u32 	%r19, %ntid.y;
	mov.u32 	%r20, %tid.y;
	mad.lo.s32 	%r4, %r18, %r19, %r20;
	ld.const.u32 	%r5, [NY];
	ld.const.f32 	%f1, [BETA];
	shr.u32 	%r21, %r5, 31;
	add.s32 	%r22, %r5, %r21;
	shr.s32 	%r23, %r22, 1;
	cvt.rn.f32.s32 	%f2, %r23;
	ld.const.f32 	%f3, [DY];
	ld.const.f32 	%f4, [DT];
	mov.f64 	%fd11, 0d4000000000000000;
	{
	.reg .b32 %temp; 
	mov.b64 	{%temp, %r6}, %fd11;
	}
	and.b32  	%r7, %r6, 2146435072;
	setp.eq.s32 	%p4, %r7, 1062207488;
	setp.lt.s32 	%p5, %r6, 0;
	selp.b32 	%r8, 0, 2146435072, %p5;
	and.b32  	%r24, %r6, 2147483647;
	setp.ne.s32 	%p6, %r24, 1071644672;
	and.pred  	%p1, %p4, %p6;
	cvt.rn.f64.s32 	%fd1, %r3;
	add.f64 	%fd12, %fd1, 0d406F400000000000;
	mul.f64 	%fd2, %fd12, 0d3FE0000000000000;
	cvt.rn.f64.s32 	%fd3, %r5;
	add.f64 	%fd13, %fd3, 0dC000000000000000;
	mul.f64 	%fd4, %fd13, 0d3FE0000000000000;
	mov.u32 	%r25, %nctaid.y;
	mul.lo.s32 	%r9, %r19, %r25;
	mov.u32 	%r26, %nctaid.x;
	mul.lo.s32 	%r10, %r1, %r26;
	cvta.to.global.u64 	%rd2, %rd24;
	cvta.to.global.u64 	%rd3, %rd25;
	cvta.to.global.u64 	%rd4, %rd26;
	cvta.to.global.u64 	%rd5, %rd28;
	cvta.to.global.u64 	%rd6, %rd29;
$L__BB1_2:
	setp.ge.s32 	%p7, %r4, %r5;
	@%p7 bra 	$L__BB1_16;
	setp.gt.s32 	%p8, %r43, 0;
	add.s32 	%r27, %r3, -1;
	setp.lt.s32 	%p9, %r43, %r27;
	and.pred  	%p2, %p8, %p9;
	cvt.rn.f64.u32 	%fd14, %r43;
	sub.f64 	%fd15, %fd14, %fd2;
	mul.f64 	%fd16, %fd15, 0d4059000000000000;
	div.rn.f64 	%fd17, %fd16, %fd1;
	cvt.rn.f32.f64 	%f7, %fd17;
	mul.f32 	%f5, %f7, %f7;
	not.pred 	%p11, %p2;
	mov.u32 	%r44, %r4;
$L__BB1_4:
	setp.lt.s32 	%p10, %r44, 1;
	or.pred  	%p12, %p10, %p11;
	@%p12 bra 	$L__BB1_7;
	add.s32 	%r39, %r5, -1;
	setp.ge.s32 	%p25, %r43, %r39;
	@%p25 bra 	$L__BB1_15;
	ld.param.u64 	%rd27, [_Z16initialize_waterPfS_S_mS_S_R5means_param_3];
	cvt.rn.f64.u32 	%fd27, %r44;
	sub.f64 	%fd28, %fd27, %fd4;
	mul.f64 	%fd29, %fd28, 0d4059000000000000;
	div.rn.f64 	%fd30, %fd29, %fd3;
	cvt.rn.f32.f64 	%f14, %fd30;
	fma.rn.f32 	%f15, %f14, %f14, %f5;
	cvt.f64.f32 	%fd31, %f15;
	mul.f64 	%fd32, %fd31, 0dBF947AE147AE147B;
	cvt.rn.f32.f64 	%f16, %fd32;
	fma.rn.f32 	%f17, %f16, 0f3BBB989D, 0f3F000000;
	cvt.sat.f32.f32 	%f18, %f17;
	mov.f32 	%f19, 0f4B400001;
	mov.f32 	%f20, 0f437C0000;
	fma.rm.f32 	%f21, %f18, %f20, %f19;
	add.f32 	%f22, %f21, 0fCB40007F;
	neg.f32 	%f23, %f22;
	fma.rn.f32 	%f24, %f16, 0f3FB8AA3B, %f23;
	fma.rn.f32 	%f25, %f16, 0f32A57060, %f24;
	mov.b32 	%r40, %f21;
	shl.b32 	%r41, %r40, 23;
	mov.b32 	%f26, %r41;
	ex2.approx.ftz.f32 	%f27, %f25;
	mul.f32 	%f28, %f27, %f26;
	mul.f32 	%f29, %f28, 0f41200000;
	cvt.u64.u32 	%rd18, %r44;
	mul.wide.u32 	%rd19, %r43, 4;
	mad.lo.s64 	%rd20, %rd27, %rd18, %rd19;
	add.s64 	%rd21, %rd2, %rd20;
	st.global.f32 	[%rd21], %f29;
	add.s64 	%rd22, %rd3, %rd20;
	mov.b32 	%r42, 0;
	st.global.u32 	[%rd22], %r42;
	add.s64 	%rd23, %rd4, %rd20;
	st.global.u32 	[%rd23], %r42;
	bra.uni 	$L__BB1_15;
$L__BB1_7:
	setp.ne.s32 	%p13, %r43, 0;
	@%p13 bra 	$L__BB1_15;
	cvt.rn.f32.s32 	%f8, %r44;
	sub.f32 	%f9, %f2, %f8;
	mul.f32 	%f10, %f1, %f9;
	mul.f32 	%f11, %f3, %f10;
	mul.f32 	%f6, %f4, %f11;
	mul.wide.s32 	%rd14, %r44, 4;
	add.s64 	%rd15, %rd5, %rd14;
	st.global.f32 	[%rd15], %f6;
	cvt.f64.f32 	%fd5, %f6;
	{
	.reg .b32 %temp; 
	mov.b64 	{%temp, %r13}, %fd5;
	}
	abs.f64 	%fd6, %fd5;
	{ // callseq 0, 0
	.param .b64 param0;
	st.param.f64 	[param0], %fd6;
	.param .b64 retval0;
	call.uni (retval0), 
	__internal_accurate_pow, 
	(
	param0
	);
	ld.param.f64 	%fd18, [retval0];
	} // callseq 0
	setp.lt.s32 	%p17, %r13, 0;
	neg.f64 	%fd20, %fd18;
	selp.f64 	%fd21, %fd20, %fd18, %p4;
	selp.f64 	%fd22, %fd21, %fd18, %p17;
	setp.eq.f32 	%p18, %f6, 0f00000000;
	selp.b32 	%r28, %r13, 0, %p4;
	or.b32  	%r29, %r28, 2146435072;
	selp.b32 	%r30, %r29, %r28, %p5;
	mov.b32 	%r31, 0;
	mov.b64 	%fd23, {%r31, %r30};
	selp.f64 	%fd33, %fd23, %fd22, %p18;
	add.f64 	%fd24, %fd5, 0d4000000000000000;
	{
	.reg .b32 %temp; 
	mov.b64 	{%temp, %r32}, %fd24;
	}
	and.b32  	%r33, %r32, 2146435072;
	setp.ne.s32 	%p19, %r33, 2146435072;
	@%p19 bra 	$L__BB1_13;
	setp.num.f32 	%p20, %f6, %f6;
	@%p20 bra 	$L__BB1_11;
	mov.f64 	%fd25, 0d4000000000000000;
	add.rn.f64 	%fd33, %fd5, %fd25;
	bra.uni 	$L__BB1_13;
$L__BB1_11:
	setp.neu.f64 	%p21, %fd6, 0d7FF0000000000000;
	@%p21 bra 	$L__BB1_13;
	or.b32  	%r34, %r8, -2147483648;
	selp.b32 	%r35, %r34, %r8, %p1;
	selp.b32 	%r36, %r35, %r8, %p17;
	mov.b32 	%r37, 0;
	mov.b64 	%fd33, {%r37, %r36};
$L__BB1_13:
	setp.eq.f32 	%p23, %f6, 0f3F800000;
	mul.f64 	%fd26, %fd33, 0d3FD0000000000000;
	cvt.rn.f32.f64 	%f12, %fd26;
	selp.f32 	%f13, 0f3E800000, %f12, %p23;
	mul.wide.s32 	%rd16, %r44, 4;
	add.s64 	%rd17, %rd6, %rd16;
	st.global.f32 	[%rd17], %f13;
	setp.ne.s32 	%p24, %r44, 0;
	@%p24 bra 	$L__BB1_15;
	mov.b32 	%r38, 0;
	st.global.u32 	[%rd1+4], %r38;
	st.global.u32 	[%rd1+8], %r38;
$L__BB1_15:
	add.s32 	%r44, %r44, %r9;
	setp.lt.s32 	%p26, %r44, %r5;
	@%p26 bra 	$L__BB1_4;
$L__BB1_16:
	add.s32 	%r43, %r43, %r10;
	setp.lt.s32 	%p27, %r43, %r3;
	@%p27 bra 	$L__BB1_2;
$L__BB1_17:
	ret;

}
	// .globl	_Z18integrate_velocityPfS_S_mS_S_R5meansii
.visible .entry _Z18integrate_velocityPfS_S_mS_S_R5meansii(
	.param .u64 .ptr .align 1 _Z18integrate_velocityPfS_S_mS_S_R5meansii_param_0,
	.param .u64 .ptr .align 1 _Z18integrate_velocityPfS_S_mS_S_R5meansii_param_1,
	.param .u64 .ptr .align 1 _Z18integrate_velocityPfS_S_mS_S_R5meansii_param_2,
	.param .u64 _Z18integrate_velocityPfS_S_mS_S_R5meansii_param_3,
	.param .u64 .ptr .align 1 _Z18integrate_velocityPfS_S_mS_S_R5meansii_param_4,
	.param .u64 .ptr .align 1 _Z18integrate_velocityPfS_S_mS_S_R5meansii_param_5,
	.param .u64 .ptr .align 1 _Z18integrate_velocityPfS_S_mS_S_R5meansii_param_6,
	.param .u32 _Z18integrate_velocityPfS_S_mS_S_R5meansii_param_7,
	.param .u32 _Z18integrate_velocityPfS_S_mS_S_R5meansii_param_8
)
{
	.reg .pred 	%p<19>;
	.reg .b32 	%r<41>;
	.reg .b32 	%f<79>;
	.reg .b64 	%rd<69>;

	ld.param.u64 	%rd14, [_Z18integrate_velocityPfS_S_mS_S_R5meansii_param_0];
	ld.param.u64 	%rd15, [_Z18integrate_velocityPfS_S_mS_S_R5meansii_param_1];
	ld.param.u64 	%rd16, [_Z18integrate_velocityPfS_S_mS_S_R5meansii_param_2];
	ld.param.u64 	%rd12, [_Z18integrate_velocityPfS_S_mS_S_R5meansii_param_3];
	ld.param.u64 	%rd17, [_Z18integrate_velocityPfS_S_mS_S_R5meansii_param_4];
	ld.param.u64 	%rd18, [_Z18integrate_velocityPfS_S_mS_S_R5meansii_param_5];
	ld.param.u32 	%r20, [_Z18integrate_velocityPfS_S_mS_S_R5meansii_param_7];
	ld.param.u32 	%r21, [_Z18integrate_velocityPfS_S_mS_S_R5meansii_param_8];
	cvta.to.global.u64 	%rd1, %rd16;
	cvta.to.global.u64 	%rd2, %rd17;
	cvta.to.global.u64 	%rd3, %rd18;
	cvta.to.global.u64 	%rd4, %rd15;
	cvta.to.global.u64 	%rd5, %rd14;
	mov.u32 	%r22, %ctaid.x;
	mov.u32 	%r1, %ntid.x;
	mov.u32 	%r23, %tid.x;
	mad.lo.s32 	%r37, %r22, %r1, %r23;
	ld.const.u32 	%r3, [NX];
	setp.ge.s32 	%p1, %r37, %r3;
	@%p1 bra 	$L__BB2_22;
	mov.u32 	%r24, %ctaid.y;
	mov.u32 	%r25, %ntid.y;
	mov.u32 	%r26, %tid.y;
	mad.lo.s32 	%r4, %r24, %r25, %r26;
	ld.const.u32 	%r5, [NY];
	setp.lt.s32 	%p2, %r20, %r21;
	ld.const.f32 	%f1, [DT];
	ld.const.f32 	%f5, [G];
	ld.const.f32 	%f6, [DX];
	div.rn.f32 	%f2, %f5, %f6;
	ld.const.f32 	%f7, [DY];
	div.rn.f32 	%f3, %f5, %f7;
	ld.const.f32 	%f8, [BETA];
	mov.f32 	%f9, 0f3F800000;
	sub.f32 	%f4, %f9, %f8;
	add.s32 	%r27, %r5, -1;
	cvt.s64.s32 	%rd19, %r27;
	mul.lo.s64 	%rd6, %rd12, %rd19;
	add.s32 	%r28, %r5, -2;
	cvt.s64.s32 	%rd20, %r28;
	mul.lo.s64 	%rd7, %rd12, %rd20;
	mov.u32 	%r29, %nctaid.y;
	mul.lo.s32 	%r6, %r25, %r29;
	mov.u32 	%r30, %nctaid.x;
	mul.lo.s32 	%r7, %r1, %r30;
	@%p2 bra 	$L__BB2_2;
	bra.uni 	$L__BB2_12;
$L__BB2_2:
	setp.lt.s32 	%p11, %r4, %r5;
	@%p11 bra 	$L__BB2_4;
$L__BB2_3:
	add.s32 	%r37, %r37, %r7;
	setp.lt.s32 	%p18, %r37, %r3;
	@%p18 bra 	$L__BB2_2;
	bra.uni 	$L__BB2_22;
$L__BB2_4:
	add.s32 	%r10, %r37, 1;
	mul.wide.s32 	%rd8, %r37, 4;
	add.s64 	%rd9, %rd1, %rd8;
	mul.wide.s32 	%rd53, %r10, 4;
	mov.u32 	%r38, %r4;
$L__BB2_5:
	setp.ge.s32 	%p12, %r10, %r3;
	add.s32 	%r12, %r38, 1;
	setp.ge.s32 	%p13, %r12, %r5;
	or.pred  	%p14, %p12, %p13;
	@%p14 bra 	$L__BB2_7;
	ld.param.u64 	%rd68, [_Z18integrate_velocityPfS_S_mS_S_R5meansii_param_6];
	cvt.s64.s32 	%rd44, %r38;
	mul.lo.s64 	%rd45, %rd12, %rd44;
	add.s64 	%rd46, %rd45, %rd8;
	add.s64 	%rd47, %rd4, %rd46;
	add.s64 	%rd48, %rd9, %rd45;
	add.s64 	%rd49, %rd5, %rd46;
	cvt.s64.s32 	%rd50, %r12;
	mad.lo.s64 	%rd51, %rd12, %rd50, %rd8;
	add.s64 	%rd52, %rd5, %rd51;
	add.s64 	%rd54, %rd45, %rd53;
	add.s64 	%rd55, %rd5, %rd54;
	ld.global.f32 	%f41, [%rd55];
	ld.global.f32 	%f42, [%rd49];
	sub.f32 	%f43, %f41, %f42;
	cvta.to.global.u64 	%rd56, %rd68;
	ld.global.f32 	%f44, [%rd56];
	ld.const.f32 	%f45, [TAU_PRIME];
	mul.f32 	%f46, %f45, %f44;
	ld.const.f32 	%f47, [TAU];
	sub.f32 	%f48, %f47, %f46;
	div.rn.f32 	%f49, %f48, 0f447A0000;
	div.rn.f32 	%f50, %f49, 0f42C80000;
	fma.rn.f32 	%f51, %f2, %f43, %f50;
	mul.f32 	%f52, %f1, %f51;
	ld.global.f32 	%f53, [%rd52];
	sub.f32 	%f54, %f53, %f42;
	mul.f32 	%f55, %f3, %f54;
	mul.f32 	%f56, %f1, %f55;
	ld.global.f32 	%f57, [%rd47];
	mul.f32 	%f58, %f57, %f4;
	mul.wide.s32 	%rd57, %r38, 4;
	add.s64 	%rd58, %rd3, %rd57;
	ld.global.f32 	%f59, [%rd58];
	mul.f32 	%f60, %f57, %f59;
	sub.f32 	%f61, %f52, %f60;
	add.s64 	%rd59, %rd2, %rd57;
	ld.global.f32 	%f62, [%rd59];
	ld.global.f32 	%f63, [%rd48];
	fma.rn.f32 	%f64, %f62, %f63, %f61;
	add.f32 	%f65, %f59, 0f3F800000;
	div.rn.f32 	%f66, %f64, %f65;
	sub.f32 	%f67, %f58, %f66;
	st.global.f32 	[%rd47], %f67;
	ld.global.f32 	%f68, [%rd48];
	mul.f32 	%f69, %f68, %f4;
	ld.global.f32 	%f70, [%rd58];
	mul.f32 	%f71, %f68, %f70;
	sub.f32 	%f72, %f56, %f71;
	ld.global.f32 	%f73, [%rd59];
	mul.f32 	%f74, %f73, %f67;
	sub.f32 	%f75, %f72, %f74;
	add.f32 	%f76, %f70, 0f3F800000;
	div.rn.f32 	%f77, %f75, %f76;
	sub.f32 	%f78, %f69, %f77;
	st.global.f32 	[%rd48], %f78;
$L__BB2_7:
	setp.ne.s32 	%p15, %r37, 0;
	@%p15 bra 	$L__BB2_9;
	cvt.s64.s32 	%rd60, %r38;
	mad.lo.s64 	%rd61, %rd12, %rd60, %rd4;
	mov.b32 	%r34, 0;
	st.global.u32 	[%rd61], %r34;
	mul.wide.s32 	%rd62, %r3, 4;
	add.s64 	%rd63, %rd62, %rd61;
	st.global.u32 	[%rd63+-4], %r34;
	add.s32 	%r35, %r3, -2;
	mul.wide.s32 	%rd64, %r35, 4;
	add.s64 	%rd65, %rd61, %rd64;
	st.global.u32 	[%rd65], %r34;
$L__BB2_9:
	setp.ne.s32 	%p16, %r38, 0;
	@%p16 bra 	$L__BB2_11;
	mov.b32 	%r36, 0;
	st.global.u32 	[%rd9], %r36;
	add.s64 	%rd66, %rd9, %rd6;
	st.global.u32 	[%rd66], %r36;
	add.s64 	%rd67, %rd9, %rd7;
	st.global.u32 	[%rd67], %r36;
$L__BB2_11:
	add.s32 	%r38, %r38, %r6;
	setp.lt.s32 	%p17, %r38, %r5;
	@%p17 bra 	$L__BB2_5;
	bra.uni 	$L__BB2_3;
$L__BB2_12:
	setp.ge.s32 	%p3, %r4, %r5;
	@%p3 bra 	$L__BB2_21;
	add.s32 	%r15, %r37, 1;
	mul.wide.s32 	%rd10, %r37, 4;
	add.s64 	%rd11, %rd1, %rd10;
	mov.u32 	%r40, %r4;
$L__BB2_14:
	setp.ge.s32 	%p4, %r15, %r3;
	add.s32 	%r17, %r40, 1;
	setp.ge.s32 	%p5, %r17, %r5;
	or.pred  	%p6, %p4, %p5;
	@%p6 bra 	$L__BB2_16;
	cvt.s64.s32 	%rd21, %r40;
	mul.lo.s64 	%rd22, %rd12, %rd21;
	add.s64 	%rd23, %rd22, %rd10;
	add.s64 	%rd24, %rd4, %rd23;
	add.s64 	%rd25, %rd11, %rd22;
	add.s64 	%rd26, %rd5, %rd23;
	cvt.s64.s32 	%rd27, %r17;
	mad.lo.s64 	%rd28, %rd12, %rd27, %rd10;
	add.s64 	%rd29, %rd5, %rd28;
	mul.wide.s32 	%rd30, %r15, 4;
	add.s64 	%rd31, %rd22, %rd30;
	add.s64 	%rd32, %rd5, %rd31;
	ld.global.f32 	%f10, [%rd32];
	ld.global.f32 	%f11, [%rd26];
	sub.f32 	%f12, %f10, %f11;
	mul.f32 	%f13, %f2, %f12;
	mul.f32 	%f14, %f1, %f13;
	ld.global.f32 	%f15, [%rd29];
	sub.f32 	%f16, %f15, %f11;
	mul.f32 	%f17, %f3, %f16;
	mul.f32 	%f18, %f1, %f17;
	ld.global.f32 	%f19, [%rd24];
	mul.f32 	%f20, %f19, %f4;
	mul.wide.s32 	%rd33, %r40, 4;
	add.s64 	%rd34, %rd3, %rd33;
	ld.global.f32 	%f21, [%rd34];
	mul.f32 	%f22, %f19, %f21;
	sub.f32 	%f23, %f14, %f22;
	add.s64 	%rd35, %rd2, %rd33;
	ld.global.f32 	%f24, [%rd35];
	ld.global.f32 	%f25, [%rd25];
	fma.rn.f32 	%f26, %f24, %f25, %f23;
	add.f32 	%f27, %f21, 0f3F800000;
	div.rn.f32 	%f28, %f26, %f27;
	sub.f32 	%f29, %f20, %f28;
	st.global.f32 	[%rd24], %f29;
	ld.global.f32 	%f30, [%rd25];
	mul.f32 	%f31, %f30, %f4;
	ld.global.f32 	%f32, [%rd34];
	mul.f32 	%f33, %f30, %f32;
	sub.f32 	%f34, %f18, %f33;
	ld.global.f32 	%f35, [%rd35];
	mul.f32 	%f36, %f35, %f29;
	sub.f32 	%f37, %f34, %f36;
	add.f32 	%f38, %f32, 0f3F800000;
	div.rn.f32 	%f39, %f37, %f38;
	sub.f32 	%f40, %f31, %f39;
	st.global.f32 	[%rd25], %f40;
$L__BB2_16:
	setp.ne.s32 	%p7, %r37, 0;
	@%p7 bra 	$L__BB2_18;
	cvt.s64.s32 	%rd36, %r40;
	mad.lo.s64 	%rd37, %rd12, %rd36, %rd4;
	mov.b32 	%r31, 0;
	st.global.u32 	[%rd37], %r31;
	mul.wide.s32 	%rd38, %r3, 4;
	add.s64 	%rd39, %rd38, %rd37;
	st.global.u32 	[%rd39+-4], %r31;
	add.s32 	%r32, %r3, -2;
	mul.wide.s32 	%rd40, %r32, 4;
	add.s64 	%rd41, %rd37, %rd40;
	st.global.u32 	[%rd41], %r31;
$L__BB2_18:
	setp.ne.s32 	%p8, %r40, 0;
	@%p8 bra 	$L__BB2_20;
	mov.b32 	%r33, 0;
	st.global.u32 	[%rd11], %r33;
	add.s64 	%rd42, %rd11, %rd6;
	st.global.u32 	[%rd42], %r33;
	add.s64 	%rd43, %rd11, %rd7;
	st.global.u32 	[%rd43], %r33;
$L__BB2_20:
	add.s32 	%r40, %r40, %r6;
	setp.lt.s32 	%p9, %r40, %r5;
	@%p9 bra 	$L__BB2_14;
$L__BB2_21:
	add.s32 	%r37, %r37, %r7;
	setp.lt.s32 	%p10, %r37, %r3;
	@%p10 bra 	$L__BB2_12;
$L__BB2_22:
	ret;

}
	// .globl	_Z19integrate_elevationPfS_S_m
.visible .entry _Z19integrate_elevationPfS_S_m(
	.param .u64 .ptr .align 1 _Z19integrate_elevationPfS_S_m_param_0,
	.param .u64 .ptr .align 1 _Z19integrate_elevationPfS_S_m_param_1,
	.param .u64 .ptr .align 1 _Z19integrate_elevationPfS_S_m_param_2,
	.param .u64 _Z19integrate_elevationPfS_S_m_param_3
)
{
	.reg .pred 	%p<8>;
	.reg .b32 	%r<26>;
	.reg .b32 	%f<34>;
	.reg .b64 	%rd<29>;
	.reg .b64 	%fd<3>;

	ld.param.u64 	%rd6, [_Z19integrate_elevationPfS_S_m_param_0];
	ld.param.u64 	%rd8, [_Z19integrate_elevationPfS_S_m_param_2];
	ld.param.u64 	%rd9, [_Z19integrate_elevationPfS_S_m_param_3];
	mov.u32 	%r12, %ctaid.x;
	mov.u32 	%r1, %ntid.x;
	mov.u32 	%r13, %tid.x;
	mad.lo.s32 	%r24, %r12, %r1, %r13;
	ld.const.u32 	%r3, [NX];
	setp.ge.s32 	%p1, %r24, %r3;
	@%p1 bra 	$L__BB3_11;
	cvta.to.global.u64 	%rd1, %rd8;
	cvta.to.global.u64 	%rd2, %rd6;
	mov.u32 	%r14, %ctaid.y;
	mov.u32 	%r15, %ntid.y;
	mov.u32 	%r16, %tid.y;
	mad.lo.s32 	%r4, %r14, %r15, %r16;
	ld.const.u32 	%r5, [NY];
	ld.const.f32 	%f1, [DT];
	ld.const.f32 	%f2, [DX];
	ld.const.f32 	%f3, [DY];
	mov.u32 	%r17, %nctaid.y;
	mul.lo.s32 	%r6, %r15, %r17;
	mov.u32 	%r18, %nctaid.x;
	mul.lo.s32 	%r7, %r1, %r18;
$L__BB3_2:
	setp.ge.s32 	%p2, %r4, %r5;
	@%p2 bra 	$L__BB3_10;
	mul.wide.u32 	%rd12, %r24, 4;
	mov.u32 	%r25, %r4;
$L__BB3_4:
	min.s32 	%r19, %r24, %r25;
	setp.lt.s32 	%p3, %r19, 1;
	@%p3 bra 	$L__BB3_9;
	ld.param.u64 	%rd28, [_Z19integrate_elevationPfS_S_m_param_1];
	cvt.u64.u32 	%rd10, %r25;
	mul.lo.s64 	%rd11, %rd9, %rd10;
	add.s64 	%rd13, %rd11, %rd12;
	add.s64 	%rd3, %rd2, %rd13;
	add.s32 	%r20, %r24, 1;
	mul.wide.u32 	%rd14, %r20, 4;
	add.s64 	%rd15, %rd11, %rd14;
	add.s64 	%rd16, %rd2, %rd15;
	cvta.to.global.u64 	%rd17, %rd28;
	add.s64 	%rd4, %rd17, %rd13;
	add.s32 	%r21, %r24, -1;
	mul.wide.u32 	%rd18, %r21, 4;
	add.s64 	%rd19, %rd11, %rd18;
	add.s64 	%rd20, %rd17, %rd19;
	add.s64 	%rd5, %rd1, %rd13;
	add.s32 	%r22, %r25, -1;
	cvt.u64.u32 	%rd21, %r22;
	mad.lo.s64 	%rd22, %rd9, %rd21, %rd12;
	add.s64 	%rd23, %rd1, %rd22;
	ld.global.f32 	%f9, [%rd4];
	ld.global.f32 	%f10, [%rd20];
	sub.f32 	%f11, %f9, %f10;
	div.rn.f32 	%f12, %f11, %f2;
	ld.global.f32 	%f13, [%rd3];
	add.f32 	%f14, %f13, 0f42C80000;
	ld.global.f32 	%f15, [%rd5];
	ld.global.f32 	%f16, [%rd23];
	sub.f32 	%f17, %f15, %f16;
	div.rn.f32 	%f18, %f17, %f3;
	mul.f32 	%f19, %f18, %f14;
	fma.rn.f32 	%f20, %f12, %f14, %f19;
	mul.f32 	%f21, %f1, %f20;
	sub.f32 	%f33, %f13, %f21;
	st.global.f32 	[%rd3], %f33;
	ld.global.f32 	%f22, [%rd16];
	sub.f32 	%f5, %f22, %f33;
	cvt.f64.f32 	%fd1, %f5;
	setp.leu.f64 	%p4, %fd1, 0d3CD203AF9EE75616;
	@%p4 bra 	$L__BB3_7;
	ld.global.f32 	%f23, [%rd4];
	mul.f32 	%f24, %f1, %f23;
	mul.f32 	%f25, %f24, %f5;
	div.rn.f32 	%f26, %f25, %f2;
	sub.f32 	%f33, %f33, %f26;
	st.global.f32 	[%rd3], %f33;
$L__BB3_7:
	add.s32 	%r23, %r25, 1;
	cvt.u64.u32 	%rd24, %r23;
	mul.wide.u32 	%rd25, %r24, 4;
	mad.lo.s64 	%rd26, %rd9, %rd24, %rd25;
	add.s64 	%rd27, %rd2, %rd26;
	ld.global.f32 	%f27, [%rd27];
	sub.f32 	%f8, %f27, %f33;
	cvt.f64.f32 	%fd2, %f8;
	setp.leu.f64 	%p5, %fd2, 0d3CD203AF9EE75616;
	@%p5 bra 	$L__BB3_9;
	ld.global.f32 	%f28, [%rd5];
	mul.f32 	%f29, %f1, %f28;
	mul.f32 	%f30, %f29, %f8;
	div.rn.f32 	%f31, %f30, %f3;
	sub.f32 	%f32, %f33, %f31;
	st.global.f32 	[%rd3], %f32;
$L__BB3_9:
	add.s32 	%r25, %r25, %r6;
	setp.lt.s32 	%p6, %r25, %r5;
	@%p6 bra 	$L__BB3_4;
$L__BB3_10:
	add.s32 	%r24, %r24, %r7;
	setp.lt.s32 	%p7, %r24, %r3;
	@%p7 bra 	$L__BB3_2;
$L__BB3_11:
	ret;

}
	// .globl	_Z14shapiro_filterPfS_m
.visible .entry _Z14shapiro_filterPfS_m(
	.param .u64 .ptr .align 1 _Z14shapiro_filterPfS_m_param_0,
	.param .u64 .ptr .align 1 _Z14shapiro_filterPfS_m_param_1,
	.param .u64 _Z14shapiro_filterPfS_m_param_2
)
{
	.reg .pred 	%p<39>;
	.reg .b32 	%r<29>;
	.reg .b32 	%f<45>;
	.reg .b64 	%rd<41>;

	ld.param.u64 	%rd9, [_Z14shapiro_filterPfS_m_param_0];
	ld.param.u64 	%rd7, [_Z14shapiro_filterPfS_m_param_1];
	ld.param.u64 	%rd8, [_Z14shapiro_filterPfS_m_param_2];
	cvta.to.global.u64 	%rd1, %rd9;
	mov.u32 	%r13, %ctaid.x;
	mov.u32 	%r1, %ntid.x;
	mov.u32 	%r14, %tid.x;
	mad.lo.s32 	%r27, %r13, %r1, %r14;
	ld.const.u32 	%r3, [NX];
	setp.ge.s32 	%p4, %r27, %r3;
	@%p4 bra 	$L__BB4_26;
	mov.u32 	%r15, %ctaid.y;
	mov.u32 	%r16, %ntid.y;
	mov.u32 	%r17, %tid.y;
	mad.lo.s32 	%r4, %r15, %r16, %r17;
	ld.const.u32 	%r5, [NY];
	ld.const.f32 	%f1, [EPSILON];
	mov.f32 	%f21, 0f3F800000;
	sub.f32 	%f2, %f21, %f1;
	mov.u32 	%r18, %nctaid.y;
	mul.lo.s32 	%r6, %r16, %r18;
	mov.u32 	%r19, %nctaid.x;
	mul.lo.s32 	%r7, %r1, %r19;
	cvta.to.global.u64 	%rd2, %rd7;
$L__BB4_2:
	setp.ge.s32 	%p5, %r4, %r5;
	@%p5 bra 	$L__BB4_25;
	mul.wide.s32 	%rd3, %r27, 4;
	add.s32 	%r20, %r27, -1;
	mul.wide.u32 	%rd4, %r20, 4;
	mul.wide.u32 	%rd5, %r27, 4;
	add.s32 	%r21, %r27, 1;
	setp.gt.s32 	%p6, %r27, -2;
	setp.lt.s32 	%p7, %r21, %r3;
	and.pred  	%p1, %p6, %p7;
	mul.wide.u32 	%rd6, %r21, 4;
	not.pred 	%p33, %p1;
	mov.u32 	%r28, %r4;
$L__BB4_4:
	setp.ge.s32 	%p8, %r27, %r3;
	setp.ge.s32 	%p9, %r28, %r5;
	or.pred  	%p10, %p8, %p9;
	@%p10 bra 	$L__BB4_24;
	mov.f32 	%f37, 0f00000000;
	min.s32 	%r22, %r27, %r28;
	setp.lt.s32 	%p11, %r22, 1;
	@%p11 bra 	$L__BB4_7;
	add.s32 	%r23, %r28, -1;
	cvt.u64.u32 	%rd10, %r23;
	mad.lo.s64 	%rd11, %rd8, %rd10, %rd4;
	add.s64 	%rd12, %rd1, %rd11;
	ld.global.f32 	%f23, [%rd12];
	add.f32 	%f37, %f23, 0f00000000;
$L__BB4_7:
	setp.lt.s32 	%p12, %r27, 1;
	setp.lt.s32 	%p13, %r28, 0;
	or.pred  	%p14, %p12, %p13;
	@%p14 bra 	$L__BB4_9;
	cvt.u64.u32 	%rd13, %r28;
	mad.lo.s64 	%rd14, %rd8, %rd13, %rd4;
	add.s64 	%rd15, %rd1, %rd14;
	ld.global.f32 	%f24, [%rd15];
	add.f32 	%f37, %f37, %f24;
$L__BB4_9:
	setp.lt.s32 	%p15, %r27, 1;
	add.s32 	%r10, %r28, 1;
	setp.gt.s32 	%p16, %r28, -2;
	setp.lt.s32 	%p17, %r10, %r5;
	and.pred  	%p2, %p16, %p17;
	not.pred 	%p19, %p2;
	or.pred  	%p20, %p15, %p19;
	@%p20 bra 	$L__BB4_11;
	cvt.u64.u32 	%rd16, %r10;
	mad.lo.s64 	%rd17, %rd8, %rd16, %rd4;
	add.s64 	%rd18, %rd1, %rd17;
	ld.global.f32 	%f25, [%rd18];
	add.f32 	%f37, %f37, %f25;
$L__BB4_11:
	setp.gt.s32 	%p21, %r28, 0;
	setp.lt.s32 	%p22, %r27, 0;
	setp.le.s32 	%p23, %r28, %r5;
	and.pred  	%p3, %p21, %p23;
	not.pred 	%p24, %p3;
	or.pred  	%p25, %p22, %p24;
	@%p25 bra 	$L__BB4_13;
	add.s32 	%r24, %r28, -1;
	cvt.u64.u32 	%rd19, %r24;
	mad.lo.s64 	%rd20, %rd8, %rd19, %rd5;
	add.s64 	%rd21, %rd1, %rd20;
	ld.global.f32 	%f26, [%rd21];
	add.f32 	%f37, %f37, %f26;
$L__BB4_13:
	or.b32  	%r25, %r27, %r28;
	setp.lt.s32 	%p26, %r25, 0;
	@%p26 bra 	$L__BB4_15;
	cvt.u64.u32 	%rd22, %r28;
	mad.lo.s64 	%rd23, %rd8, %rd22, %rd5;
	add.s64 	%rd24, %rd1, %rd23;
	ld.global.f32 	%f27, [%rd24];
	add.f32 	%f37, %f37, %f27;
$L__BB4_15:
	setp.lt.s32 	%p27, %r27, 0;
	not.pred 	%p28, %p2;
	or.pred  	%p29, %p27, %p28;
	@%p29 bra 	$L__BB4_17;
	cvt.u64.u32 	%rd25, %r10;
	mad.lo.s64 	%rd26, %rd8, %rd25, %rd5;
	add.s64 	%rd27, %rd1, %rd26;
	ld.global.f32 	%f28, [%rd27];
	add.f32 	%f37, %f37, %f28;
$L__BB4_17:
	and.pred  	%p30, %p1, %p3;
	not.pred 	%p31, %p30;
	@%p31 bra 	$L__BB4_19;
	add.s32 	%r26, %r28, -1;
	cvt.u64.u32 	%rd28, %r26;
	mad.lo.s64 	%rd29, %rd8, %rd28, %rd6;
	add.s64 	%rd30, %rd1, %rd29;
	ld.global.f32 	%f29, [%rd30];
	add.f32 	%f37, %f37, %f29;
$L__BB4_19:
	setp.lt.s32 	%p32, %r28, 0;
	or.pred  	%p34, %p33, %p32;
	@%p34 bra 	$L__BB4_21;
	cvt.u64.u32 	%rd31, %r28;
	mad.lo.s64 	%rd32, %rd8, %rd31, %rd6;
	add.s64 	%rd33, %rd1, %rd32;
	ld.global.f32 	%f30, [%rd33];
	add.f32 	%f37, %f37, %f30;
$L__BB4_21:
	and.pred  	%p35, %p1, %p2;
	not.pred 	%p36, %p35;
	@%p36 bra 	$L__BB4_23;
	cvt.u64.u32 	%rd34, %r10;
	mad.lo.s64 	%rd35, %rd8, %rd34, %rd6;
	add.s64 	%rd36, %rd1, %rd35;
	ld.global.f32 	%f31, [%rd36];
	add.f32 	%f37, %f37, %f31;
$L__BB4_23:
	cvt.s64.s32 	%rd37, %r28;
	mad.lo.s64 	%rd38, %rd8, %rd37, %rd3;
	add.s64 	%rd39, %rd1, %rd38;
	add.s64 	%rd40, %rd2, %rd38;
	ld.global.f32 	%f32, [%rd39];
	mul.f32 	%f33, %f37, %f1;
	div.rn.f32 	%f34, %f33, 0f41100000;
	fma.rn.f32 	%f35, %f2, %f32, %f34;
	st.global.f32 	[%rd40], %f35;
$L__BB4_24:
	add.s32 	%r28, %r28, %r6;
	setp.lt.s32 	%p37, %r28, %r5;
	@%p37 bra 	$L__BB4_4;
$L__BB4_25:
	add.s32 	%r27, %r27, %r7;
	setp.lt.s32 	%p38, %r27, %r3;
	@%p38 bra 	$L__BB4_2;
$L__BB4_26:
	ret;

}
.func  (.param .b64 func_retval0) __internal_accurate_pow(
	.param .b64 __internal_accurate_pow_param_0
)
{
	.reg .pred 	%p<8>;
	.reg .b32 	%r<49>;
	.reg .b32 	%f<3>;
	.reg .b64 	%fd<109>;

	ld.param.f64 	%fd10, [__internal_accurate_pow_param_0];
	{
	.reg .b32 %temp; 
	mov.b64 	{%temp, %r46}, %fd10;
	}
	{
	.reg .b32 %temp; 
	mov.b64 	{%r45, %temp}, %fd10;
	}
	shr.u32 	%r47, %r46, 20;
	setp.gt.u32 	%p1, %r46, 1048575;
	@%p1 bra 	$L__BB5_2;
	mul.f64 	%fd11, %fd10, 0d4350000000000000;
	{
	.reg .b32 %temp; 
	mov.b64 	{%temp, %r46}, %fd11;
	}
	{
	.reg .b32 %temp; 
	mov.b64 	{%r45, %temp}, %fd11;
	}
	shr.u32 	%r16, %r46, 20;
	add.s32 	%r47, %r16, -54;
$L__BB5_2:
	add.s32 	%r48, %r47, -1023;
	and.b32  	%r17, %r46, -2146435073;
	or.b32  	%r18, %r17, 1072693248;
	mov.b64 	%fd107, {%r45, %r18};
	setp.lt.u32 	%p2, %r18, 1073127583;
	@%p2 bra 	$L__BB5_4;
	{
	.reg .b32 %temp; 
	mov.b64 	{%r19, %temp}, %fd107;
	}
	{
	.reg .b32 %temp; 
	mov.b64 	{%temp, %r20}, %fd107;
	}
	add.s32 	%r21, %r20, -1048576;
	mov.b64 	%fd107, {%r19, %r21};
	add.s32 	%r48, %r47, -1022;
$L__BB5_4:
	add.f64 	%fd12, %fd107, 0dBFF0000000000000;
	add.f64 	%fd13, %fd107, 0d3FF0000000000000;
	rcp.approx.ftz.f64 	%fd14, %fd13;
	neg.f64 	%fd15, %fd13;
	fma.rn.f64 	%fd16, %fd15, %fd14, 0d3FF0000000000000;
	fma.rn.f64 	%fd17, %fd16, %fd16, %fd16;
	fma.rn.f64 	%fd18, %fd17, %fd14, %fd14;
	mul.f64 	%fd19, %fd12, %fd18;
	fma.rn.f64 	%fd20, %fd12, %fd18, %fd19;
	mul.f64 	%fd21, %fd20, %fd20;
	fma.rn.f64 	%fd22, %fd21, 0d3EB0F5FF7D2CAFE2, 0d3ED0F5D241AD3B5A;
	fma.rn.f64 	%fd23, %fd22, %fd21, 0d3EF3B20A75488A3F;
	fma.rn.f64 	%fd24, %fd23, %fd21, 0d3F1745CDE4FAECD5;
	fma.rn.f64 	%fd25, %fd24, %fd21, 0d3F3C71C7258A578B;
	fma.rn.f64 	%fd26, %fd25, %fd21, 0d3F6249249242B910;
	fma.rn.f64 	%fd27, %fd26, %fd21, 0d3F89999999999DFB;
	sub.f64 	%fd28, %fd12, %fd20;
	add.f64 	%fd29, %fd28, %fd28;
	neg.f64 	%fd30, %fd20;
	fma.rn.f64 	%fd31, %fd30, %fd12, %fd29;
	mul.f64 	%fd32, %fd18, %fd31;
	fma.rn.f64 	%fd33, %fd21, %fd27, 0d3FB5555555555555;
	mov.f64 	%fd34, 0d3FB5555555555555;
	sub.f64 	%fd35, %fd34, %fd33;
	fma.rn.f64 	%fd36, %fd21, %fd27, %fd35;
	add.f64 	%fd37, %fd36, 0dBC46A4CB00B9E7B0;
	add.f64 	%fd38, %fd33, %fd37;
	sub.f64 	%fd39, %fd33, %fd38;
	add.f64 	%fd40, %fd37, %fd39;
	mul.rn.f64 	%fd41, %fd20, %fd20;
	neg.f64 	%fd42, %fd41;
	fma.rn.f64 	%fd43, %fd20, %fd20, %fd42;
	{
	.reg .b32 %temp; 
	mov.b64 	{%r22, %temp}, %fd32;
	}
	{
	.reg .b32 %temp; 
	mov.b64 	{%temp, %r23}, %fd32;
	}
	add.s32 	%r24, %r23, 1048576;
	mov.b64 	%fd44, {%r22, %r24};
	fma.rn.f64 	%fd45, %fd20, %fd44, %fd43;
	mul.rn.f64 	%fd46, %fd41, %fd20;
	neg.f64 	%fd47, %fd46;
	fma.rn.f64 	%fd48, %fd41, %fd20, %fd47;
	fma.rn.f64 	%fd49, %fd41, %fd32, %fd48;
	fma.rn.f64 	%fd50, %fd45, %fd20, %fd49;
	mul.rn.f64 	%fd51, %fd38, %fd46;
	neg.f64 	%fd52, %fd51;
	fma.rn.f64 	%fd53, %fd38, %fd46, %fd52;
	fma.rn.f64 	%fd54, %fd38, %fd50, %fd53;
	fma.rn.f64 	%fd55, %fd40, %fd46, %fd54;
	add.f64 	%fd56, %fd51, %fd55;
	sub.f64 	%fd57, %fd51, %fd56;
	add.f64 	%fd58, %fd55, %fd57;
	add.f64 	%fd59, %fd20, %fd56;
	sub.f64 	%fd60, %fd20, %fd59;
	add.f64 	%fd61, %fd56, %fd60;
	add.f64 	%fd62, %fd58, %fd61;
	add.f64 	%fd63, %fd32, %fd62;
	add.f64 	%fd64, %fd59, %fd63;
	sub.f64 	%fd65, %fd59, %fd64;
	add.f64 	%fd66, %fd63, %fd65;
	xor.b32  	%r25, %r48, -2147483648;
	mov.b32 	%r26, 1127219200;
	mov.b64 	%fd67, {%r25, %r26};
	mov.b32 	%r27, -2147483648;
	mov.b64 	%fd68, {%r27, %r26};
	sub.f64 	%fd69, %fd67, %fd68;
	fma.rn.f64 	%fd70, %fd69, 0d3FE62E42FEFA39EF, %fd64;
	fma.rn.f64 	%fd71, %fd69, 0dBFE62E42FEFA39EF, %fd70;
	sub.f64 	%fd72, %fd71, %fd64;
	sub.f64 	%fd73, %fd66, %fd72;
	fma.rn.f64 	%fd74, %fd69, 0d3C7ABC9E3B39803F, %fd73;
	add.f64 	%fd75, %fd70, %fd74;
	sub.f64 	%fd76, %fd70, %fd75;
	add.f64 	%fd77, %fd74, %fd76;
	mov.f64 	%fd78, 0d4000000000000000;
	{
	.reg .b32 %temp; 
	mov.b64 	{%temp, %r28}, %fd78;
	}
	{
	.reg .b32 %temp; 
	mov.b64 	{%r29, %temp}, %fd78;
	}
	shl.b32 	%r30, %r28, 1;
	setp.gt.u32 	%p3, %r30, -33554433;
	and.b32  	%r31, %r28, -15728641;
	selp.b32 	%r32, %r31, %r28, %p3;
	mov.b64 	%fd79, {%r29, %r32};
	mul.rn.f64 	%fd80, %fd75, %fd79;
	neg.f64 	%fd81, %fd80;
	fma.rn.f64 	%fd82, %fd75, %fd79, %fd81;
	fma.rn.f64 	%fd83, %fd77, %fd79, %fd82;
	add.f64 	%fd4, %fd80, %fd83;
	sub.f64 	%fd84, %fd80, %fd4;
	add.f64 	%fd5, %fd83, %fd84;
	fma.rn.f64 	%fd85, %fd4, 0d3FF71547652B82FE, 0d4338000000000000;
	{
	.reg .b32 %temp; 
	mov.b64 	{%r13, %temp}, %fd85;
	}
	mov.f64 	%fd86, 0dC338000000000000;
	add.rn.f64 	%fd87, %fd85, %fd86;
	fma.rn.f64 	%fd88, %fd87, 0dBFE62E42FEFA39EF, %fd4;
	fma.rn.f64 	%fd89, %fd87, 0dBC7ABC9E3B39803F, %fd88;
	fma.rn.f64 	%fd90, %fd89, 0d3E5ADE1569CE2BDF, 0d3E928AF3FCA213EA;
	fma.rn.f64 	%fd91, %fd90, %fd89, 0d3EC71DEE62401315;
	fma.rn.f64 	%fd92, %fd91, %fd89, 0d3EFA01997C89EB71;
	fma.rn.f64 	%fd93, %fd92, %fd89, 0d3F2A01A014761F65;
	fma.rn.f64 	%fd94, %fd93, %fd89, 0d3F56C16C1852B7AF;
	fma.rn.f64 	%fd95, %fd94, %fd89, 0d3F81111111122322;
	fma.rn.f64 	%fd96, %fd95, %fd89, 0d3FA55555555502A1;
	fma.rn.f64 	%fd97, %fd96, %fd89, 0d3FC5555555555511;
	fma.rn.f64 	%fd98, %fd97, %fd89, 0d3FE000000000000B;
	fma.rn.f64 	%fd99, %fd98, %fd89, 0d3FF0000000000000;
	fma.rn.f64 	%fd100, %fd99, %fd89, 0d3FF0000000000000;
	{
	.reg .b32 %temp; 
	mov.b64 	{%r14, %temp}, %fd100;
	}
	{
	.reg .b32 %temp; 
	mov.b64 	{%temp, %r15}, %fd100;
	}
	shl.b32 	%r33, %r13, 20;
	add.s32 	%r34, %r33, %r15;
	mov.b64 	%fd108, {%r14, %r34};
	{
	.reg .b32 %temp; 
	mov.b64 	{%temp, %r35}, %fd4;
	}
	mov.b32 	%f2, %r35;
	abs.f32 	%f1, %f2;
	setp.lt.f32 	%p4, %f1, 0f4086232B;
	@%p4 bra 	$L__BB5_7;
	setp.lt.f64 	%p5, %fd4, 0d0000000000000000;
	add.f64 	%fd101, %fd4, 0d7FF0000000000000;
	selp.f64 	%fd108, 0d0000000000000000, %fd101, %p5;
	setp.geu.f32 	%p6, %f1, 0f40874800;
	@%p6 bra 	$L__BB5_7;
	shr.u32 	%r36, %r13, 31;
	add.s32 	%r37, %r13, %r36;
	shr.s32 	%r38, %r37, 1;
	shl.b32 	%r39, %r38, 20;
	add.s32 	%r40, %r15, %r39;
	mov.b64 	%fd102, {%r14, %r40};
	sub.s32 	%r41, %r13, %r38;
	shl.b32 	%r42, %r41, 20;
	add.s32 	%r43, %r42, 1072693248;
	mov.b32 	%r44, 0;
	mov.b64 	%fd103, {%r44, %r43};
	mul.f64 	%fd108, %fd103, %fd102;
$L__BB5_7:
	abs.f64 	%fd104, %fd108;
	setp.eq.f64 	%p7, %fd104, 0d7FF0000000000000;
	fma.rn.f64 	%fd105, %fd108, %fd5, %fd108;
	selp.f64 	%fd106, %fd108, %fd105, %p7;
	st.param.f64 	[func_retval0], %fd106;
	ret;

}


// ===== COMPILED SASS (sm_100) =====

	.target	sm_100

	.elftype	@"ET_EXEC"


//--------------------- .note.nv.tkinfo           --------------------------
	.section	.note.nv.tkinfo,"",@"SHT_NOTE"
	.sectionflags	@"SHF_NOTE_NV_TKINFO"
	.tkinfo
        /*0018*/ 	.word	0x00000002
        /*0030*/ 	.string	""
        /*0030*/ 	.string	"ptxas"
        /*0030*/ 	.string	"Cuda compilation tools, release 13.0, V13.0.88"
        /*0030*/ 	.string	"Build cuda_13.0.r13.0/compiler.36424714_0"
        /*0030*/ 	.string	"-arch sm_100 -m 64 "



//--------------------- .note.nv.cuinfo           --------------------------
	.section	.note.nv.cuinfo,"",@"SHT_NOTE"
	.sectionflags	@"SHF_NOTE_NV_CUINFO"
        /*0018*/ 	.short	0x0002
        /*001a*/ 	.short	0x0064
        /*001c*/ 	.short	0x0082
	.zero		2


//--------------------- .nv.info                  --------------------------
	.section	.nv.info,"",@"SHT_CUDA_INFO"
	.align	4


	//----- nvinfo : EIATTR_REGCOUNT
	.align		4
        /*0000*/ 	.byte	0x04, 0x2f
        /*0002*/ 	.short	(.L_35 - .L_34)
	.align		4
.L_34:
        /*0004*/ 	.word	index@(_Z21update_elevation_meanPfmR5means)
        /*0008*/ 	.word	0x00000016


	//----- nvinfo : EIATTR_FRAME_SIZE
	.align		4
.L_35:
        /*000c*/ 	.byte	0x04, 0x11
        /*000e*/ 	.short	(.L_37 - .L_36)
	.align		4
.L_36:
        /*0010*/ 	.word	index@($__internal_4_$__cuda_sm3x_div_rn_noftz_f32_slowpath)
        /*0014*/ 	.word	0x00000000


	//----- nvinfo : EIATTR_FRAME_SIZE
	.align		4
.L_37:
        /*0018*/ 	.byte	0x04, 0x11
        /*001a*/ 	.short	(.L_39 - .L_38)
	.align		4
.L_38:
        /*001c*/ 	.word	index@(_Z21update_elevation_meanPfmR5means)
        /*0020*/ 	.word	0x00000000


	//----- nvinfo : EIATTR_REGCOUNT
	.align		4
.L_39:
        /*0024*/ 	.byte	0x04, 0x2f
        /*0026*/ 	.short	(.L_41 - .L_40)
	.align		4
.L_40:
        /*0028*/ 	.word	index@(_Z16initialize_waterPfS_S_mS_S_R5means)
        /*002c*/ 	.word	0x00000026


	//----- nvinfo : EIATTR_FRAME_SIZE
	.align		4
.L_41:
        /*0030*/ 	.byte	0x04, 0x11
        /*0032*/ 	.short	(.L_43 - .L_42)
	.align		4
.L_42:
        /*0034*/ 	.word	index@($_Z16initialize_waterPfS_S_mS_S_R5means$__internal_accurate_pow)
        /*0038*/ 	.word	0x00000000


	//----- nvinfo : EIATTR_FRAME_SIZE
	.align		4
.L_43:
        /*003c*/ 	.byte	0x04, 0x11
        /*003e*/ 	.short	(.L_45 - .L_44)
	.align		4
.L_44:
        /*0040*/ 	.word	index@($__internal_3_$__cuda_sm20_div_rn_f64_full)
        /*0044*/ 	.word	0x00000000


	//----- nvinfo : EIATTR_FRAME_SIZE
	.align		4
.L_45:
        /*0048*/ 	.byte	0x04, 0x11
        /*004a*/ 	.short	(.L_47 - .L_46)
	.align		4
.L_46:
        /*004c*/ 	.word	index@(_Z16initialize_waterPfS_S_mS_S_R5means)
        /*0050*/ 	.word	0x00000000


	//----- nvinfo : EIATTR_REGCOUNT
	.align		4
.L_47:
        /*0054*/ 	.byte	0x04, 0x2f
        /*0056*/ 	.short	(.L_49 - .L_48)
	.align		4
.L_48:
        /*0058*/ 	.word	index@(_Z18integrate_velocityPfS_S_mS_S_R5meansii)
        /*005c*/ 	.word	0x00000028


	//----- nvinfo : EIATTR_FRAME_SIZE
	.align		4
.L_49:
        /*0060*/ 	.byte	0x04, 0x11
        /*0062*/ 	.short	(.L_51 - .L_50)
	.align		4
.L_50:
        /*0064*/ 	.word	index@($__internal_2_$__cuda_sm3x_div_rn_noftz_f32_slowpath)
        /*0068*/ 	.word	0x00000000


	//----- nvinfo : EIATTR_FRAME_SIZE
	.align		4
.L_51:
        /*006c*/ 	.byte	0x04, 0x11
        /*006e*/ 	.short	(.L_53 - .L_52)
	.align		4
.L_52:
        /*0070*/ 	.word	index@(_Z18integrate_velocityPfS_S_mS_S_R5meansii)
        /*0074*/ 	.word	0x00000000


	//----- nvinfo : EIATTR_REGCOUNT
	.align		4
.L_53:
        /*0078*/ 	.byte	0x04, 0x2f
        /*007a*/ 	.short	(.L_55 - .L_54)
	.align		4
.L_54:
        /*007c*/ 	.word	index@(_Z19integrate_elevationPfS_S_m)
        /*0080*/ 	.word	0x00000026


	//----- nvinfo : EIATTR_FRAME_SIZE
	.align		4
.L_55:
        /*0084*/ 	.byte	0x04, 0x11
        /*0086*/ 	.short	(.L_57 - .L_56)
	.align		4
.L_56:
        /*0088*/ 	.word	index@($__internal_1_$__cuda_sm3x_div_rn_noftz_f32_slowpath)
        /*008c*/ 	.word	0x00000000


	//----- nvinfo : EIATTR_FRAME_SIZE
	.align		4
.L_57:
        /*0090*/ 	.byte	0x04, 0x11
        /*0092*/ 	.short	(.L_59 - .L_58)
	.align		4
.L_58:
        /*0094*/ 	.word	index@(_Z19integrate_elevationPfS_S_m)
        /*0098*/ 	.word	0x00000000


	//----- nvinfo : EIATTR_REGCOUNT
	.align		4
.L_59:
        /*009c*/ 	.byte	0x04, 0x2f
        /*009e*/ 	.short	(.L_61 - .L_60)
	.align		4
.L_60:
        /*00a0*/ 	.word	index@(_Z14shapiro_filterPfS_m)
        /*00a4*/ 	.word	0x00000020


	//----- nvinfo : EIATTR_FRAME_SIZE
	.align		4
.L_61:
        /*00a8*/ 	.byte	0x04, 0x11
        /*00aa*/ 	.short	(.L_63 - .L_62)
	.align		4
.L_62:
        /*00ac*/ 	.word	index@($__internal_0_$__cuda_sm3x_div_rn_noftz_f32_slowpath)
        /*00b0*/ 	.word	0x00000000


	//----- nvinfo : EIATTR_FRAME_SIZE
	.align		4
.L_63:
        /*00b4*/ 	.byte	0x04, 0x11
        /*00b6*/ 	.short	(.L_65 - .L_64)
	.align		4
.L_64:
        /*00b8*/ 	.word	index@(_Z14shapiro_filterPfS_m)
        /*00bc*/ 	.word	0x00000000


	//----- nvinfo : EIATTR_MIN_STACK_SIZE
	.align		4
.L_65:
        /*00c0*/ 	.byte	0x04, 0x12
        /*00c2*/ 	.short	(.L_67 - .L_66)
	.align		4
.L_66:
        /*00c4*/ 	.word	index@(_Z14shapiro_filterPfS_m)
        /*00c8*/ 	.word	0x00000000


	//----- nvinfo : EIATTR_MIN_STACK_SIZE
	.align		4
.L_67:
        /*00cc*/ 	.byte	0x04, 0x12
        /*00ce*/ 	.short	(.L_69 - .L_68)
	.align		4
.L_68:
        /*00d0*/ 	.word	index@(_Z19integrate_elevationPfS_S_m)
        /*00d4*/ 	.word	0x00000000


	//----- nvinfo : EIATTR_MIN_STACK_SIZE
	.align		4
.L_69:
        /*00d8*/ 	.byte	0x04, 0x12
        /*00da*/ 	.short	(.L_71 - .L_70)
	.align		4
.L_70:
        /*00dc*/ 	.word	index@(_Z18integrate_velocityPfS_S_mS_S_R5meansii)
        /*00e0*/ 	.word	0x00000000


	//----- nvinfo : EIATTR_MIN_STACK_SIZE
	.align		4
.L_71:
        /*00e4*/ 	.byte	0x04, 0x12
        /*00e6*/ 	.short	(.L_73 - .L_72)
	.align		4
.L_72:
        /*00e8*/ 	.word	index@(_Z16initialize_waterPfS_S_mS_S_R5means)
        /*00ec*/ 	.word	0x00000000


	//----- nvinfo : EIATTR_MIN_STACK_SIZE
	.align		4
.L_73:
        /*00f0*/ 	.byte	0x04, 0x12
        /*00f2*/ 	.short	(.L_75 - .L_74)
	.align		4
.L_74:
        /*00f4*/ 	.word	index@(_Z21update_elevation_meanPfmR5means)
        /*00f8*/ 	.word	0x00000000
.L_75:


//--------------------- .nv.compat                --------------------------
	.section	.nv.compat,"",@"SHT_CUDA_COMPAT_INFO"
	.align	4
        /*0000*/ 	.byte	0x02, 0x09, 0x00, 0x00, 0x02, 0x02, 0x01, 0x00, 0x02, 0x05, 0x05, 0x00, 0x03, 0x07, 0x01, 0x01
        /*0010*/ 	.byte	0x02, 0x03, 0x00, 0x00, 0x02, 0x06, 0x01, 0x00, 0x04, 0x0b, 0x08, 0x00, 0x01, 0x00, 0x00, 0x00
        /*0020*/ 	.byte	0x00, 0x00, 0x00, 0x00


//--------------------- .nv.info._Z14shapiro_filterPfS_m --------------------------
	.section	.nv.info._Z14shapiro_filterPfS_m,"",@"SHT_CUDA_INFO"
	.sectionflags	@""
	.align	4


	//----- nvinfo : EIATTR_CUDA_API_VERSION
	.align		4
        /*0000*/ 	.byte	0x04, 0x37
        /*0002*/ 	.short	(.L_77 - .L_76)
.L_76:
        /*0004*/ 	.word	0x00000082


	//----- nvinfo : EIATTR_KPARAM_INFO
	.align		4
.L_77:
        /*0008*/ 	.byte	0x04, 0x17
        /*000a*/ 	.short	(.L_79 - .L_78)
.L_78:
        /*000c*/ 	.word	0x00000000
        /*0010*/ 	.short	0x0002
        /*0012*/ 	.short	0x0010
        /*0014*/ 	.byte	0x00, 0xf0, 0x21, 0x00


	//----- nvinfo : EIATTR_KPARAM_INFO
	.align		4
.L_79:
        /*0018*/ 	.byte	0x04, 0x17
        /*001a*/ 	.short	(.L_81 - .L_80)
.L_80:
        /*001c*/ 	.word	0x00000000
        /*0020*/ 	.short	0x0001
        /*0022*/ 	.short	0x0008
        /*0024*/ 	.byte	0x00, 0xf5, 0x21, 0x00


	//----- nvinfo : EIATTR_KPARAM_INFO
	.align		4
.L_81:
        /*0028*/ 	.byte	0x04, 0x17
        /*002a*/ 	.short	(.L_83 - .L_82)
.L_82:
        /*002c*/ 	.word	0x00000000
        /*0030*/ 	.short	0x0000
        /*0032*/ 	.short	0x0000
        /*0034*/ 	.byte	0x00, 0xf5, 0x21, 0x00


	//----- nvinfo : EIATTR_SPARSE_MMA_MASK
	.align		4
.L_83:
        /*0038*/ 	.byte	0x03, 0x50
        /*003a*/ 	.short	0x0000


	//----- nvinfo : EIATTR_MAXREG_COUNT
	.align		4
        /*003c*/ 	.byte	0x03, 0x1b
        /*003e*/ 	.short	0x00ff


	//----- nvinfo : EIATTR_MERCURY_ISA_VERSION
	.align		4
        /*0040*/ 	.byte	0x03, 0x5f
        /*0042*/ 	.short	0x0101


	//----- nvinfo : EIATTR_VRC_CTA_INIT_COUNT
	.align		4
        /*0044*/ 	.byte	0x02, 0x4a
	.zero		1
	.zero		1


	//----- nvinfo : EIATTR_EXIT_INSTR_OFFSETS
	.align		4
        /*0048*/ 	.byte	0x04, 0x1c
        /*004a*/ 	.short	(.L_85 - .L_84)


	//   ....[0]....
.L_84:
        /*004c*/ 	.word	0x00000070


	//   ....[1]....
        /*0050*/ 	.word	0x00000aa0


	//----- nvinfo : EIATTR_CRS_STACK_SIZE
	.align		4
.L_85:
        /*0054*/ 	.byte	0x04, 0x1e
        /*0056*/ 	.short	(.L_87 - .L_86)
.L_86:
        /*0058*/ 	.word	0x00000000


	//----- nvinfo : EIATTR_CBANK_PARAM_SIZE
	.align		4
.L_87:
        /*005c*/ 	.byte	0x03, 0x19
        /*005e*/ 	.short	0x0018


	//----- nvinfo : EIATTR_PARAM_CBANK
	.align		4
        /*0060*/ 	.byte	0x04, 0x0a
        /*0062*/ 	.short	(.L_89 - .L_88)
	.align		4
.L_88:
        /*0064*/ 	.word	index@(.nv.constant0._Z14shapiro_filterPfS_m)
        /*0068*/ 	.short	0x0380
        /*006a*/ 	.short	0x0018


	//----- nvinfo : EIATTR_SW_WAR
	.align		4
.L_89:
        /*006c*/ 	.byte	0x04, 0x36
        /*006e*/ 	.short	(.L_91 - .L_90)
.L_90:
        /*0070*/ 	.word	0x00000008
.L_91:


//--------------------- .nv.info._Z19integrate_elevationPfS_S_m --------------------------
	.section	.nv.info._Z19integrate_elevationPfS_S_m,"",@"SHT_CUDA_INFO"
	.sectionflags	@""
	.align	4


	//----- nvinfo : EIATTR_CUDA_API_VERSION
	.align		4
        /*0000*/ 	.byte	0x04, 0x37
        /*0002*/ 	.short	(.L_93 - .L_92)
.L_92:
        /*0004*/ 	.word	0x00000082


	//----- nvinfo : EIATTR_KPARAM_INFO
	.align		4
.L_93:
        /*0008*/ 	.byte	0x04, 0x17
        /*000a*/ 	.short	(.L_95 - .L_94)
.L_94:
        /*000c*/ 	.word	0x00000000
        /*0010*/ 	.short	0x0003
        /*0012*/ 	.short	0x0018
        /*0014*/ 	.byte	0x00, 0xf0, 0x21, 0x00


	//----- nvinfo : EIATTR_KPARAM_INFO
	.align		4
.L_95:
        /*0018*/ 	.byte	0x04, 0x17
        /*001a*/ 	.short	(.L_97 - .L_96)
.L_96:
        /*001c*/ 	.word	0x00000000
        /*0020*/ 	.short	0x0002
        /*0022*/ 	.short	0x0010
        /*0024*/ 	.byte	0x00, 0xf5, 0x21, 0x00


	//----- nvinfo : EIATTR_KPARAM_INFO
	.align		4
.L_97:
        /*0028*/ 	.byte	0x04, 0x17
        /*002a*/ 	.short	(.L_99 - .L_98)
.L_98:
        /*002c*/ 	.word	0x00000000
        /*0030*/ 	.short	0x0001
        /*0032*/ 	.short	0x0008
        /*0034*/ 	.byte	0x00, 0xf5, 0x21, 0x00


	//----- nvinfo : EIATTR_KPARAM_INFO
	.align		4
.L_99:
        /*0038*/ 	.byte	0x04, 0x17
        /*003a*/ 	.short	(.L_101 - .L_100)
.L_100:
        /*003c*/ 	.word	0x00000000
        /*0040*/ 	.short	0x0000
        /*0042*/ 	.short	0x0000
        /*0044*/ 	.byte	0x00, 0xf5, 0x21, 0x00


	//----- nvinfo : EIATTR_SPARSE_MMA_MASK
	.align		4
.L_101:
        /*0048*/ 	.byte	0x03, 0x50
        /*004a*/ 	.short	0x0000


	//----- nvinfo : EIATTR_MAXREG_COUNT
	.align		4
        /*004c*/ 	.byte	0x03, 0x1b
        /*004e*/ 	.short	0x00ff


	//----- nvinfo : EIATTR_MERCURY_ISA_VERSION
	.align		4
        /*0050*/ 	.byte	0x03, 0x5f
        /*0052*/ 	.short	0x0101


	//----- nvinfo : EIATTR_VRC_CTA_INIT_COUNT
	.align		4
        /*0054*/ 	.byte	0x02, 0x4a
	.zero		1
	.zero		1


	//----- nvinfo : EIATTR_EXIT_INSTR_OFFSETS
	.align		4
        /*0058*/ 	.byte	0x04, 0x1c
        /*005a*/ 	.short	(.L_103 - .L_102)


	//   ....[0]....
.L_102:
        /*005c*/ 	.word	0x00000070


	//   ....[1]....
        /*0060*/ 	.word	0x00000ae0


	//----- nvinfo : EIATTR_CRS_STACK_SIZE
	.align		4
.L_103:
        /*0064*/ 	.byte	0x04, 0x1e
        /*0066*/ 	.short	(.L_105 - .L_104)
.L_104:
        /*0068*/ 	.word	0x00000000


	//----- nvinfo : EIATTR_CBANK_PARAM_SIZE
	.align		4
.L_105:
        /*006c*/ 	.byte	0x03, 0x19
        /*006e*/ 	.short	0x0020


	//----- nvinfo : EIATTR_PARAM_CBANK
	.align		4
        /*0070*/ 	.byte	0x04, 0x0a
        /*0072*/ 	.short	(.L_107 - .L_106)
	.align		4
.L_106:
        /*0074*/ 	.word	index@(.nv.constant0._Z19integrate_elevationPfS_S_m)
        /*0078*/ 	.short	0x0380
        /*007a*/ 	.short	0x0020


	//----- nvinfo : EIATTR_SW_WAR
	.align		4
.L_107:
        /*007c*/ 	.byte	0x04, 0x36
        /*007e*/ 	.short	(.L_109 - .L_108)
.L_108:
        /*0080*/ 	.word	0x00000008
.L_109:


//--------------------- .nv.info._Z18integrate_velocityPfS_S_mS_S_R5meansii --------------------------
	.section	.nv.info._Z18integrate_velocityPfS_S_mS_S_R5meansii,"",@"SHT_CUDA_INFO"
	.sectionflags	@""
	.align	4


	//----- nvinfo : EIATTR_CUDA_API_VERSION
	.align		4
        /*0000*/ 	.byte	0x04, 0x37
        /*0002*/ 	.short	(.L_111 - .L_110)
.L_110:
        /*0004*/ 	.word	0x00000082


	//----- nvinfo : EIATTR_KPARAM_INFO
	.align		4
.L_111:
        /*0008*/ 	.byte	0x04, 0x17
        /*000a*/ 	.short	(.L_113 - .L_112)
.L_112:
        /*000c*/ 	.word	0x00000000
        /*0010*/ 	.short	0x0008
        /*0012*/ 	.short	0x003c
        /*0014*/ 	.byte	0x00, 0xf0, 0x11, 0x00


	//----- nvinfo : EIATTR_KPARAM_INFO
	.align		4
.L_113:
        /*0018*/ 	.byte	0x04, 0x17
        /*001a*/ 	.short	(.L_115 - .L_114)
.L_114:
        /*001c*/ 	.word	0x00000000
        /*0020*/ 	.short	0x0007
        /*0022*/ 	.short	0x0038
        /*0024*/ 	.byte	0x00, 0xf0, 0x11, 0x00


	//----- nvinfo : EIATTR_KPARAM_INFO
	.align		4
.L_115:
        /*0028*/ 	.byte	0x04, 0x17
        /*002a*/ 	.short	(.L_117 - .L_116)
.L_116:
        /*002c*/ 	.word	0x00000000
        /*0030*/ 	.short	0x0006
        /*0032*/ 	.short	0x0030
        /*0034*/ 	.byte	0x00, 0xf5, 0x21, 0x00


	//----- nvinfo : EIATTR_KPARAM_INFO
	.align		4
.L_117:
        /*0038*/ 	.byte	0x04, 0x17
        /*003a*/ 	.short	(.L_119 - .L_118)
.L_118:
        /*003c*/ 	.word	0x00000000
        /*0040*/ 	.short	0x0005
        /*0042*/ 	.short	0x0028
        /*0044*/ 	.byte	0x00, 0xf5, 0x21, 0x00


	//----- nvinfo : EIATTR_KPARAM_INFO
	.align		4
.L_119:
        /*0048*/ 	.byte	0x04, 0x17
        /*004a*/ 	.short	(.L_121 - .L_120)
.L_120:
        /*004c*/ 	.word	0x00000000
        /*0050*/ 	.short	0x0004
        /*0052*/ 	.short	0x0020
        /*0054*/ 	.byte	0x00, 0xf5, 0x21, 0x00


	//----- nvinfo : EIATTR_KPARAM_INFO
	.align		4
.L_121:
        /*0058*/ 	.byte	0x04, 0x17
        /*005a*/ 	.short	(.L_123 - .L_122)
.L_122:
        /*005c*/ 	.word	0x00000000
        /*0060*/ 	.short	0x0003
        /*0062*/ 	.short	0x0018
        /*0064*/ 	.byte	0x00, 0xf0, 0x21, 0x00


	//----- nvinfo : EIATTR_KPARAM_INFO
	.align		4
.L_123:
        /*0068*/ 	.byte	0x04, 0x17
        /*006a*/ 	.short	(.L_125 - .L_124)
.L_124:
        /*006c*/ 	.word	0x00000000
        /*0070*/ 	.short	0x0002
        /*0072*/ 	.short	0x0010
        /*0074*/ 	.byte	0x00, 0xf5, 0x21, 0x00


	//----- nvinfo : EIATTR_KPARAM_INFO
	.align		4
.L_125:
        /*0078*/ 	.byte	0x04, 0x17
        /*007a*/ 	.short	(.L_127 - .L_126)
.L_126:
        /*007c*/ 	.word	0x00000000
        /*0080*/ 	.short	0x0001
        /*0082*/ 	.short	0x0008
        /*0084*/ 	.byte	0x00, 0xf5, 0x21, 0x00


	//----- nvinfo : EIATTR_KPARAM_INFO
	.align		4
.L_127:
        /*0088*/ 	.byte	0x04, 0x17
        /*008a*/ 	.short	(.L_129 - .L_128)
.L_128:
        /*008c*/ 	.word	0x00000000
        /*0090*/ 	.short	0x0000
        /*0092*/ 	.short	0x0000
        /*0094*/ 	.byte	0x00, 0xf5, 0x21, 0x00


	//----- nvinfo : EIATTR_SPARSE_MMA_MASK
	.align		4
.L_129:
        /*0098*/ 	.byte	0x03, 0x50
        /*009a*/ 	.short	0x0000


	//----- nvinfo : EIATTR_MAXREG_COUNT
	.align		4
        /*009c*/ 	.byte	0x03, 0x1b
        /*009e*/ 	.short	0x00ff


	//----- nvinfo : EIATTR_MERCURY_ISA_VERSION
	.align		4
        /*00a0*/ 	.byte	0x03, 0x5f
        /*00a2*/ 	.short	0x0101


	//----- nvinfo : EIATTR_VRC_CTA_INIT_COUNT
	.align		4
        /*00a4*/ 	.byte	0x02, 0x4a
	.zero		1
	.zero		1


	//----- nvinfo : EIATTR_EXIT_INSTR_OFFSETS
	.align		4
        /*00a8*/ 	.byte	0x04, 0x1c
        /*00aa*/ 	.short	(.L_131 - .L_130)


	//   ....[0]....
.L_130:
        /*00ac*/ 	.word	0x00000070


	//   ....[1]....
        /*00b0*/ 	.word	0x00000d10


	//   ....[2]....
        /*00b4*/ 	.word	0x000017e0


	//----- nvinfo : EIATTR_CRS_STACK_SIZE
	.align		4
.L_131:
        /*00b8*/ 	.byte	0x04, 0x1e
        /*00ba*/ 	.short	(.L_133 - .L_132)
.L_132:
        /*00bc*/ 	.word	0x00000000


	//----- nvinfo : EIATTR_CBANK_PARAM_SIZE
	.align		4
.L_133:
        /*00c0*/ 	.byte	0x03, 0x19
        /*00c2*/ 	.short	0x0040


	//----- nvinfo : EIATTR_PARAM_CBANK
	.align		4
        /*00c4*/ 	.byte	0x04, 0x0a
        /*00c6*/ 	.short	(.L_135 - .L_134)
	.align		4
.L_134:
        /*00c8*/ 	.word	index@(.nv.constant0._Z18integrate_velocityPfS_S_mS_S_R5meansii)
        /*00cc*/ 	.short	0x0380
        /*00ce*/ 	.short	0x0040


	//----- nvinfo : EIATTR_SW_WAR
	.align		4
.L_135:
        /*00d0*/ 	.byte	0x04, 0x36
        /*00d2*/ 	.short	(.L_137 - .L_136)
.L_136:
        /*00d4*/ 	.word	0x00000008
.L_137:


//--------------------- .nv.info._Z16initialize_waterPfS_S_mS_S_R5means --------------------------
	.section	.nv.info._Z16initialize_waterPfS_S_mS_S_R5means,"",@"SHT_CUDA_INFO"
	.sectionflags	@""
	.align	4


	//----- nvinfo : EIATTR_CUDA_API_VERSION
	.align		4
        /*0000*/ 	.byte	0x04, 0x37
        /*0002*/ 	.short	(.L_139 - .L_138)
.L_138:
        /*0004*/ 	.word	0x00000082


	//----- nvinfo : EIATTR_KPARAM_INFO
	.align		4
.L_139:
        /*0008*/ 	.byte	0x04, 0x17
        /*000a*/ 	.short	(.L_141 - .L_140)
.L_140:
        /*000c*/ 	.word	0x00000000
        /*0010*/ 	.short	0x0006
        /*0012*/ 	.short	0x0030
        /*0014*/ 	.byte	0x00, 0xf5, 0x21, 0x00


	//----- nvinfo : EIATTR_KPARAM_INFO
	.align		4
.L_141:
        /*0018*/ 	.byte	0x04, 0x17
        /*001a*/ 	.short	(.L_143 - .L_142)
.L_142:
        /*001c*/ 	.word	0x00000000
        /*0020*/ 	.short	0x0005
        /*0022*/ 	.short	0x0028
        /*0024*/ 	.byte	0x00, 0xf5, 0x21, 0x00


	//----- nvinfo : EIATTR_KPARAM_INFO
	.align		4
.L_143:
        /*0028*/ 	.byte	0x04, 0x17
        /*002a*/ 	.short	(.L_145 - .L_144)
.L_144:
        /*002c*/ 	.word	0x00000000
        /*0030*/ 	.short	0x0004
        /*0032*/ 	.short	0x0020
        /*0034*/ 	.byte	0x00, 0xf5, 0x21, 0x00


	//----- nvinfo : EIATTR_KPARAM_INFO
	.align		4
.L_145:
        /*0038*/ 	.byte	0x04, 0x17
        /*003a*/ 	.short	(.L_147 - .L_146)
.L_146:
        /*003c*/ 	.word	0x00000000
        /*0040*/ 	.short	0x0003
        /*0042*/ 	.short	0x0018
        /*0044*/ 	.byte	0x00, 0xf0, 0x21, 0x00


	//----- nvinfo : EIATTR_KPARAM_INFO
	.align		4
.L_147:
        /*0048*/ 	.byte	0x04, 0x17
        /*004a*/ 	.short	(.L_149 - .L_148)
.L_148:
        /*004c*/ 	.word	0x00000000
        /*0050*/ 	.short	0x0002
        /*0052*/ 	.short	0x0010
        /*0054*/ 	.byte	0x00, 0xf5, 0x21, 0x00


	//----- nvinfo : EIATTR_KPARAM_INFO
	.align		4
.L_149:
        /*0058*/ 	.byte	0x04, 0x17
        /*005a*/ 	.short	(.L_151 - .L_150)
.L_150:
        /*005c*/ 	.word	0x00000000
        /*0060*/ 	.short	0x0001
        /*0062*/ 	.short	0x0008
        /*0064*/ 	.byte	0x00, 0xf5, 0x21, 0x00


	//----- nvinfo : EIATTR_KPARAM_INFO
	.align		4
.L_151:
        /*0068*/ 	.byte	0x04, 0x17
        /*006a*/ 	.short	(.L_153 - .L_152)
.L_152:
        /*006c*/ 	.word	0x00000000
        /*0070*/ 	.short	0x0000
        /*0072*/ 	.short	0x0000
        /*0074*/ 	.byte	0x00, 0xf5, 0x21, 0x00


	//----- nvinfo : EIATTR_SPARSE_MMA_MASK
	.align		4
.L_153:
        /*0078*/ 	.byte	0x03, 0x50
        /*007a*/ 	.short	0x0000


	//----- nvinfo : EIATTR_MAXREG_COUNT
	.align		4
        /*007c*/ 	.byte	0x03, 0x1b
        /*007e*/ 	.short	0x00ff


	//----- nvinfo : EIATTR_MERCURY_ISA_VERSION
	.align		4
        /*0080*/ 	.byte	0x03, 0x5f
        /*0082*/ 	.short	0x0101


	//----- nvinfo : EIATTR_VRC_CTA_INIT_COUNT
	.align		4
        /*0084*/ 	.byte	0x02, 0x4a
	.zero		1
	.zero		1


	//----- nvinfo : EIATTR_EXIT_INSTR_OFFSETS
	.align		4
        /*0088*/ 	.byte	0x04, 0x1c
        /*008a*/ 	.short	(.L_155 - .L_154)


	//   ....[0]....
.L_154:
        /*008c*/ 	.word	0x00000080


	//   ....[1]....
        /*0090*/ 	.word	0x00000cf0


	//----- nvinfo : EIATTR_CRS_STACK_SIZE
	.align		4
.L_155:
        /*0094*/ 	.byte	0x04, 0x1e
        /*0096*/ 	.short	(.L_157 - .L_156)
.L_156:
        /*0098*/ 	.word	0x00000000


	//----- nvinfo : EIATTR_CBANK_PARAM_SIZE
	.align		4
.L_157:
        /*009c*/ 	.byte	0x03, 0x19
        /*009e*/ 	.short	0x0038


	//----- nvinfo : EIATTR_PARAM_CBANK
	.align		4
        /*00a0*/ 	.byte	0x04, 0x0a
        /*00a2*/ 	.short	(.L_159 - .L_158)
	.align		4
.L_158:
        /*00a4*/ 	.word	index@(.nv.constant0._Z16initialize_waterPfS_S_mS_S_R5means)
        /*00a8*/ 	.short	0x0380
        /*00aa*/ 	.short	0x0038


	//----- nvinfo : EIATTR_SW_WAR
	.align		4
.L_159:
        /*00ac*/ 	.byte	0x04, 0x36
        /*00ae*/ 	.short	(.L_161 - .L_160)
.L_160:
        /*00b0*/ 	.word	0x00000008
.L_161:


//--------------------- .nv.info._Z21update_elevation_meanPfmR5means --------------------------
	.section	.nv.info._Z21update_elevation_meanPfmR5means,"",@"SHT_CUDA_INFO"
	.sectionflags	@""
	.align	4


	//----- nvinfo : EIATTR_CUDA_API_VERSION
	.align		4
        /*0000*/ 	.byte	0x04, 0x37
        /*0002*/ 	.short	(.L_163 - .L_162)
.L_162:
        /*0004*/ 	.word	0x00000082


	//----- nvinfo : EIATTR_KPARAM_INFO
	.align		4
.L_163:
        /*0008*/ 	.byte	0x04, 0x17
        /*000a*/ 	.short	(.L_165 - .L_164)
.L_164:
        /*000c*/ 	.word	0x00000000
        /*0010*/ 	.short	0x0002
        /*0012*/ 	.short	0x0010
        /*0014*/ 	.byte	0x00, 0xf5, 0x21, 0x00


	//----- nvinfo : EIATTR_KPARAM_INFO
	.align		4
.L_165:
        /*0018*/ 	.byte	0x04, 0x17
        /*001a*/ 	.short	(.L_167 - .L_166)
.L_166:
        /*001c*/ 	.word	0x00000000
        /*0020*/ 	.short	0x0001
        /*0022*/ 	.short	0x0008
        /*0024*/ 	.byte	0x00, 0xf0, 0x21, 0x00


	//----- nvinfo : EIATTR_KPARAM_INFO
	.align		4
.L_167:
        /*0028*/ 	.byte	0x04, 0x17
        /*002a*/ 	.short	(.L_169 - .L_168)
.L_168:
        /*002c*/ 	.word	0x00000000
        /*0030*/ 	.short	0x0000
        /*0032*/ 	.short	0x0000
        /*0034*/ 	.byte	0x00, 0xf5, 0x21, 0x00


	//----- nvinfo : EIATTR_SPARSE_MMA_MASK
	.align		4
.L_169:
        /*0038*/ 	.byte	0x03, 0x50
        /*003a*/ 	.short	0x0000


	//----- nvinfo : EIATTR_MAXREG_COUNT
	.align		4
        /*003c*/ 	.byte	0x03, 0x1b
        /*003e*/ 	.short	0x00ff


	//----- nvinfo : EIATTR_MERCURY_ISA_VERSION
	.align		4
        /*0040*/ 	.byte	0x03, 0x5f
        /*0042*/ 	.short	0x0101


	//----- nvinfo : EIATTR_VRC_CTA_INIT_COUNT
	.align		4
        /*0044*/ 	.byte	0x02, 0x4a
	.zero		1
	.zero		1


	//----- nvinfo : EIATTR_EXIT_INSTR_OFFSETS
	.align		4
        /*0048*/ 	.byte	0x04, 0x1c
        /*004a*/ 	.short	(.L_171 - .L_170)


	//   ....[0]....
.L_170:
        /*004c*/ 	.word	0x000005b0


	//   ....[1]....
        /*0050*/ 	.word	0x00000610


	//   ....[2]....
        /*0054*/ 	.word	0x000008b0


	//----- nvinfo : EIATTR_CRS_STACK_SIZE
	.align		4
.L_171:
        /*0058*/ 	.byte	0x04, 0x1e
        /*005a*/ 	.short	(.L_173 - .L_172)
.L_172:
        /*005c*/ 	.word	0x00000000


	//----- nvinfo : EIATTR_CBANK_PARAM_SIZE
	.align		4
.L_173:
        /*0060*/ 	.byte	0x03, 0x19
        /*0062*/ 	.short	0x0018


	//----- nvinfo : EIATTR_PARAM_CBANK
	.align		4
        /*0064*/ 	.byte	0x04, 0x0a
        /*0066*/ 	.short	(.L_175 - .L_174)
	.align		4
.L_174:
        /*0068*/ 	.word	index@(.nv.constant0._Z21update_elevation_meanPfmR5means)
        /*006c*/ 	.short	0x0380
        /*006e*/ 	.short	0x0018


	//----- nvinfo : EIATTR_SW_WAR
	.align		4
.L_175:
        /*0070*/ 	.byte	0x04, 0x36
        /*0072*/ 	.short	(.L_177 - .L_176)
.L_176:
        /*0074*/ 	.word	0x00000008
.L_177:


//--------------------- .nv.callgraph             --------------------------
	.section	.nv.callgraph,"",@"SHT_CUDA_CALLGRAPH"
	.align	4
	.sectionentsize	8
	.align		4
        /*0000*/ 	.word	0x00000000
	.align		4
        /*0004*/ 	.word	0xffffffff
	.align		4
        /*0008*/ 	.word	0x00000000
	.align		4
        /*000c*/ 	.word	0xfffffffe
	.align		4
        /*0010*/ 	.word	0x00000000
	.align		4
        /*0014*/ 	.word	0xfffffffd
	.align		4
        /*0018*/ 	.word	0x00000000
	.align		4
        /*001c*/ 	.word	0xfffffffc


//--------------------- .nv.constant3             --------------------------
	.section	.nv.constant3,"a",@progbits
	.align	4
.nv.constant3:
	.type		NX,@object
	.size		NX,(NY - NX)
NX:
	.zero		4
	.type		NY,@object
	.size		NY,(DT - NY)
NY:
	.zero		4
	.type		DT,@object
	.size		DT,(DX - DT)
DT:
	.zero		4
	.type		DX,@object
	.size		DX,(DY - DX)
DX:
	.zero		4
	.type		DY,@object
	.size		DY,(G - DY)
DY:
	.zero		4
	.type		G,@object
	.size		G,(BETA - G)
G:
	.zero		4
	.type		BETA,@object
	.size		BETA,(EPSILON - BETA)
BETA:
	.zero		4
	.type		EPSILON,@object
	.size		EPSILON,(TAU - EPSILON)
EPSILON:
	.zero		4
	.type		TAU,@object
	.size		TAU,(TAU_PRIME - TAU)
TAU:
	.zero		4
	.type		TAU_PRIME,@object
	.size		TAU_PRIME,(.L_9 - TAU_PRIME)
TAU_PRIME:
	.zero		4
.L_9:


//--------------------- .nv.constant4             --------------------------
	.section	.nv.constant4,"a",@progbits
	.align	8
	.align		8
.nv.constant4:
        /*0000*/ 	.dword	_ZN34_INTERNAL_7da221c6_4_k_cu_d5cc6c404cuda3std3__45__cpo5beginE
	.align		8
        /*0008*/ 	.dword	_ZN34_INTERNAL_7da221c6_4_k_cu_d5cc6c404cuda3std3__45__cpo3endE
	.align		8
        /*0010*/ 	.dword	_ZN34_INTERNAL_7da221c6_4_k_cu_d5cc6c404cuda3std3__45__cpo6cbeginE
	.align		8
        /*0018*/ 	.dword	_ZN34_INTERNAL_7da221c6_4_k_cu_d5cc6c404cuda3std3__45__cpo4cendE
	.align		8
        /*0020*/ 	.dword	_ZN34_INTERNAL_7da221c6_4_k_cu_d5cc6c404cuda3std3__45__cpo6rbeginE
	.align		8
        /*0028*/ 	.dword	_ZN34_INTERNAL_7da221c6_4_k_cu_d5cc6c404cuda3std3__45__cpo4rendE
	.align		8
        /*0030*/ 	.dword	_ZN34_INTERNAL_7da221c6_4_k_cu_d5cc6c404cuda3std3__45__cpo7crbeginE
	.align		8
        /*0038*/ 	.dword	_ZN34_INTERNAL_7da221c6_4_k_cu_d5cc6c404cuda3std3__45__cpo5crendE
	.align		8
        /*0040*/ 	.dword	_ZN34_INTERNAL_7da221c6_4_k_cu_d5cc6c404cuda3std3__419piecewise_constructE
	.align		8
        /*0048*/ 	.dword	_ZN34_INTERNAL_7da221c6_4_k_cu_d5cc6c404cuda3std6ranges3__45__cpo4swapE
	.align		8
        /*0050*/ 	.dword	_ZN34_INTERNAL_7da221c6_4_k_cu_d5cc6c404cuda3std6ranges3__45__cpo9iter_moveE
	.align		8
        /*0058*/ 	.dword	_ZN34_INTERNAL_7da221c6_4_k_cu_d5cc6c404cuda3std6ranges3__45__cpo5beginE
	.align		8
        /*0060*/ 	.dword	_ZN34_INTERNAL_7da221c6_4_k_cu_d5cc6c404cuda3std6ranges3__45__cpo3endE
	.align		8
        /*0068*/ 	.dword	_ZN34_INTERNAL_7da221c6_4_k_cu_d5cc6c404cuda3std6ranges3__45__cpo6cbeginE
	.align		8
        /*0070*/ 	.dword	_ZN34_INTERNAL_7da221c6_4_k_cu_d5cc6c404cuda3std6ranges3__45__cpo4cendE
	.align		8
        /*0078*/ 	.dword	_ZN34_INTERNAL_7da221c6_4_k_cu_d5cc6c404cuda3std6ranges3__45__cpo7advanceE
	.align		8
        /*0080*/ 	.dword	_ZN34_INTERNAL_7da221c6_4_k_cu_d5cc6c404cuda3std6ranges3__45__cpo9iter_swapE
	.align		8
        /*0088*/ 	.dword	_ZN34_INTERNAL_7da221c6_4_k_cu_d5cc6c404cuda3std6ranges3__45__cpo4nextE
	.align		8
        /*0090*/ 	.dword	_ZN34_INTERNAL_7da221c6_4_k_cu_d5cc6c404cuda3std6ranges3__45__cpo4prevE
	.align		8
        /*0098*/ 	.dword	_ZN34_INTERNAL_7da221c6_4_k_cu_d5cc6c404cuda3std6ranges3__45__cpo4dataE
	.align		8
        /*00a0*/ 	.dword	_ZN34_INTERNAL_7da221c6_4_k_cu_d5cc6c404cuda3std6ranges3__45__cpo5cdataE
	.align		8
        /*00a8*/ 	.dword	_ZN34_INTERNAL_7da221c6_4_k_cu_d5cc6c404cuda3std6ranges3__45__cpo4sizeE
	.align		8
        /*00b0*/ 	.dword	_ZN34_INTERNAL_7da221c6_4_k_cu_d5cc6c404cuda3std6ranges3__45__cpo5ssizeE
	.align		8
        /*00b8*/ 	.dword	_ZN34_INTERNAL_7da221c6_4_k_cu_d5cc6c404cuda3std6ranges3__45__cpo8distanceE


//--------------------- .text._Z14shapiro_filterPfS_m --------------------------
	.section	.text._Z14shapiro_filterPfS_m,"ax",@progbits
	.align	128
        .global         _Z14shapiro_filterPfS_m
        .type           _Z14shapiro_filterPfS_m,@function
        .size           _Z14shapiro_filterPfS_m,(.L_x_145 - _Z14shapiro_filterPfS_m)
        .other          _Z14shapiro_filterPfS_m,@"STO_CUDA_ENTRY STV_DEFAULT"
_Z14shapiro_filterPfS_m:
.text._Z14shapiro_filterPfS_m:
[----:B------:R-:W-:Y:S01]  /*0000*/  LDC R1, c[0x0][0x37c] ;  /* 0x0000df00ff017b82 */ /* 0x000fe20000000800 */
[----:B------:R-:W0:Y:S07]  /*0010*/  S2R R0, SR_TID.X ;  /* 0x0000000000007919 */ /* 0x000e2e0000002100 */
[----:B------:R-:W0:Y:S01]  /*0020*/  S2UR UR4, SR_CTAID.X ;  /* 0x00000000000479c3 */ /* 0x000e220000002500 */
[----:B------:R-:W1:Y:S07]  /*0030*/  LDCU UR5, c[0x3][URZ] ;  /* 0x00c00000ff0577ac */ /* 0x000e6e0008000800 */
[----:B------:R-:W0:Y:S02]  /*0040*/  LDC R5, c[0x0][0x360] ;  /* 0x0000d800ff057b82 */ /* 0x000e240000000800 */
[----:B0-----:R-:W-:-:S05]  /*0050*/  IMAD R0, R5, UR4, R0 ;  /* 0x0000000405007c24 */ /* 0x001fca000f8e0200 */
[----:B-1----:R-:W-:-:S13]  /*0060*/  ISETP.GE.AND P0, PT, R0, UR5, PT ;  /* 0x0000000500007c0c */ /* 0x002fda000bf06270 */
[----:B------:R-:W-:Y:S05]  /*0070*/  @P0 EXIT ;  /* 0x000000000000094d */ /* 0x000fea0003800000 */
[----:B------:R-:W0:Y:S01]  /*0080*/  S2R R3, SR_TID.Y ;  /* 0x0000000000037919 */ /* 0x000e220000002200 */
[----:B------:R-:W0:Y:S01]  /*0090*/  S2UR UR4, SR_CTAID.Y ;  /* 0x00000000000479c3 */ /* 0x000e220000002600 */
[----:B------:R-:W1:Y:S01]  /*00a0*/  LDCU.64 UR8, c[0x0][0x358] ;  /* 0x00006b00ff0877ac */ /* 0x000e620008000a00 */
[----:B------:R-:W2:Y:S06]  /*00b0*/  LDCU UR7, c[0x3][0x1c] ;  /* 0x00c00380ff0777ac */ /* 0x000eac0008000800 */
[----:B------:R-:W0:Y:S01]  /*00c0*/  LDC R4, c[0x0][0x364] ;  /* 0x0000d900ff047b82 */ /* 0x000e220000000800 */
[----:B------:R-:W3:Y:S01]  /*00d0*/  LDCU UR5, c[0x0][0x374] ;  /* 0x00006e80ff0577ac */ /* 0x000ee20008000800 */
[----:B------:R-:W4:Y:S06]  /*00e0*/  LDCU UR6, c[0x0][0x370] ;  /* 0x00006e00ff0677ac */ /* 0x000f2c0008000800 */
[----:B------:R-:W5:Y:S01]  /*00f0*/  LDC R6, c[0x3][0x1c] ;  /* 0x00c00700ff067b82 */ /* 0x000f620000000800 */
[----:B------:R-:W0:Y:S01]  /*0100*/  LDCU UR16, c[0x3][0x4] ;  /* 0x00c00080ff1077ac */ /* 0x000e220008000800 */
[----:B------:R-:W0:Y:S01]  /*0110*/  LDCU.64 UR10, c[0x0][0x390] ;  /* 0x00007200ff0a77ac */ /* 0x000e220008000a00 */
[----:B------:R-:W0:Y:S01]  /*0120*/  LDCU.128 UR12, c[0x0][0x380] ;  /* 0x00007000ff0c77ac */ /* 0x000e220008000c00 */
[----:B----4-:R-:W-:-:S02]  /*0130*/  IMAD R5, R5, UR6, RZ ;  /* 0x0000000605057c24 */ /* 0x010fc4000f8e02ff */
[C---:B0-----:R-:W-:Y:S02]  /*0140*/  IMAD R2, R4.reuse, UR4, R3 ;  /* 0x0000000404027c24 */ /* 0x041fe4000f8e0203 */
[----:B---3--:R-:W-:Y:S02]  /*0150*/  IMAD R4, R4, UR5, RZ ;  /* 0x0000000504047c24 */ /* 0x008fe4000f8e02ff */
[----:B-12--5:R-:W-:-:S07]  /*0160*/  FADD R3, -R6, 1 ;  /* 0x3f80000006037421 */ /* 0x026fce0000000100 */
.L_x_7:
[----:B0-----:R-:W0:Y:S01]  /*0170*/  LDCU UR4, c[0x3][0x4] ;  /* 0x00c00080ff0477ac */ /* 0x001e220008000800 */
[----:B------:R-:W-:Y:S01]  /*0180*/  BSSY.RECONVERGENT B3, `(.L_x_0) ;  /* 0x000008d000037945 */ /* 0x000fe20003800200 */
[----:B0-----:R-:W-:-:S13]  /*0190*/  ISETP.GE.AND P0, PT, R2, UR4, PT ;  /* 0x0000000402007c0c */ /* 0x001fda000bf06270 */
[----:B------:R-:W-:Y:S05]  /*01a0*/  @P0 BRA `(.L_x_1) ;  /* 0x0000000800280947 */ /* 0x000fea0003800000 */
[----:B------:R-:W0:Y:S01]  /*01b0*/  LDCU UR4, c[0x3][URZ] ;  /* 0x00c00000ff0477ac */ /* 0x000e220008000800 */
[----:B------:R-:W1:Y:S01]  /*01c0*/  LDC.64 R10, c[0x3][RZ] ;  /* 0x00c00000ff0a7b82 */ /* 0x000e620000000a00 */
[C---:B------:R-:W-:Y:S02]  /*01d0*/  VIADD R16, R0.reuse, 0x1 ;  /* 0x0000000100107836 */ /* 0x040fe40000000000 */
[C---:B------:R-:W-:Y:S02]  /*01e0*/  VIADD R14, R0.reuse, 0xffffffff ;  /* 0xffffffff000e7836 */ /* 0x040fe40000000000 */
[----:B------:R-:W-:Y:S02]  /*01f0*/  IMAD.MOV.U32 R6, RZ, RZ, R2 ;  /* 0x000000ffff067224 */ /* 0x000fe400078e0002 */
[----:B------:R-:W-:-:S04]  /*0200*/  IMAD.WIDE R24, R0, 0x4, RZ ;  /* 0x0000000400187825 */ /* 0x000fc800078e02ff */
[----:B------:R-:W-:-:S04]  /*0210*/  IMAD.WIDE.U32 R12, R0, 0x4, RZ ;  /* 0x00000004000c7825 */ /* 0x000fc800078e00ff */
[----:B------:R-:W-:Y:S01]  /*0220*/  IMAD.WIDE.U32 R14, R14, 0x4, RZ ;  /* 0x000000040e0e7825 */ /* 0x000fe200078e00ff */
[----:B0-----:R-:W-:-:S03]  /*0230*/  ISETP.GE.AND P0, PT, R16, UR4, PT ;  /* 0x0000000410007c0c */ /* 0x001fc6000bf06270 */
[----:B------:R-:W-:Y:S01]  /*0240*/  IMAD.WIDE.U32 R16, R16, 0x4, RZ ;  /* 0x0000000410107825 */ /* 0x000fe200078e00ff */
[----:B------:R-:W-:-:S13]  /*0250*/  ISETP.GT.AND P0, PT, R0, -0x2, !P0 ;  /* 0xfffffffe0000780c */ /* 0x000fda0004704270 */
.L_x_6:
[----:B-1----:R-:W-:Y:S01]  /*0260*/  ISETP.GE.AND P1, PT, R6, R11, PT ;  /* 0x0000000b0600720c */ /* 0x002fe20003f26270 */
[----:B------:R-:W-:Y:S03]  /*0270*/  BSSY.RECONVERGENT B2, `(.L_x_2) ;  /* 0x000007a000027945 */ /* 0x000fe60003800200 */
[----:B------:R-:W-:-:S13]  /*0280*/  ISETP.GE.OR P1, PT, R0, R10, P1 ;  /* 0x0000000a0000720c */ /* 0x000fda0000f26670 */
[----:B0-----:R-:W-:Y:S05]  /*0290*/  @P1 BRA `(.L_x_3) ;  /* 0x0000000400dc1947 */ /* 0x001fea0003800000 */
[C---:B------:R-:W-:Y:S02]  /*02a0*/  ISETP.GT.AND P1, PT, R6.reuse, R11, PT ;  /* 0x0000000b0600720c */ /* 0x040fe40003f24270 */
[C---:B------:R-:W-:Y:S02]  /*02b0*/  VIMNMX R22, PT, PT, R6.reuse, R0, PT ;  /* 0x0000000006167248 */ /* 0x040fe40003fe0100 */
[----:B------:R-:W-:Y:S02]  /*02c0*/  ISETP.GT.AND P1, PT, R6, RZ, !P1 ;  /* 0x000000ff0600720c */ /* 0x000fe40004f24270 */
[----:B------:R-:W-:Y:S02]  /*02d0*/  ISETP.GE.AND P6, PT, R22, 0x1, PT ;  /* 0x000000011600780c */ /* 0x000fe40003fc6270 */
[----:B------:R-:W-:Y:S02]  /*02e0*/  ISETP.LT.OR P4, PT, R0, RZ, !P1 ;  /* 0x000000ff0000720c */ /* 0x000fe40004f81670 */
[----:B------:R-:W-:-:S02]  /*02f0*/  PLOP3.LUT P1, PT, P0, P1, PT, 0x80, 0x8 ;  /* 0x000000000008781c */ /* 0x000fc40000723070 */
[----:B------:R-:W-:-:S04]  /*0300*/  ISETP.GE.AND P3, PT, R6, RZ, PT ;  /* 0x000000ff0600720c */ /* 0x000fc80003f66270 */
[----:B------:R-:W-:-:S05]  /*0310*/  ISETP.LT.OR P3, PT, R0, 0x1, !P3 ;  /* 0x000000010000780c */ /* 0x000fca0005f61670 */
[----:B------:R-:W0:Y:S01]  /*0320*/  @!P4 LDC.64 R8, c[0x0][0x390] ;  /* 0x0000e400ff08cb82 */ /* 0x000e220000000a00 */
[----:B------:R-:W-:-:S07]  /*0330*/  @!P4 IADD3 R7, PT, PT, R6, -0x1, RZ ;  /* 0xffffffff0607c810 */ /* 0x000fce0007ffe0ff */
[----:B------:R-:W1:Y:S08]  /*0340*/  @P1 LDC.64 R18, c[0x0][0x390] ;  /* 0x0000e400ff121b82 */ /* 0x000e700000000a00 */
[----:B------:R-:W2:Y:S01]  /*0350*/  @!P4 LDC.64 R20, c[0x0][0x380] ;  /* 0x0000e000ff14cb82 */ /* 0x000ea20000000a00 */
[----:B0-----:R-:W-:-:S04]  /*0360*/  @!P4 IMAD.WIDE.U32 R28, R7, R8, R12 ;  /* 0x00000008071cc225 */ /* 0x001fc800078e000c */
[----:B------:R-:W-:Y:S02]  /*0370*/  @!P4 IMAD R22, R7, R9, R29 ;  /* 0x000000090716c224 */ /* 0x000fe400078e021d */
[----:B------:R-:W-:Y:S01]  /*0380*/  @P1 VIADD R7, R6, 0xffffffff ;  /* 0xffffffff06071836 */ /* 0x000fe20000000000 */
[----:B------:R-:W0:Y:S03]  /*0390*/  @P1 LDC.64 R8, c[0x0][0x380] ;  /* 0x0000e000ff081b82 */ /* 0x000e260000000a00 */
[----:B-1----:R-:W-:-:S04]  /*03a0*/  @P1 IMAD.WIDE.U32 R26, R7, R18, R16 ;  /* 0x00000012071a1225 */ /* 0x002fc800078e0010 */
[----:B------:R-:W-:Y:S02]  /*03b0*/  @P1 IMAD R7, R7, R19, R27 ;  /* 0x0000001307071224 */ /* 0x000fe400078e021b */
[----:B------:R-:W1:Y:S01]  /*03c0*/  @P6 LDC.64 R18, c[0x0][0x380] ;  /* 0x0000e000ff126b82 */ /* 0x000e620000000a00 */
[----:B--2---:R-:W-:Y:S01]  /*03d0*/  @!P4 IADD3 R28, P5, PT, R28, R20, RZ ;  /* 0x000000141c1cc210 */ /* 0x004fe20007fbe0ff */
[----:B------:R-:W-:-:S04]  /*03e0*/  @P6 VIADD R27, R6, 0xffffffff ;  /* 0xffffffff061b6836 */ /* 0x000fc80000000000 */
[----:B------:R-:W-:Y:S02]  /*03f0*/  @!P4 IMAD.X R29, R22, 0x1, R21, P5 ;  /* 0x00000001161dc824 */ /* 0x000fe400028e0615 */
[C---:B------:R-:W-:Y:S01]  /*0400*/  @P6 IMAD.WIDE.U32 R22, R27.reuse, UR10, R14 ;  /* 0x0000000a1b166c25 */ /* 0x040fe2000f8e000e */
[----:B------:R-:W2:Y:S01]  /*0410*/  @!P3 LDC.64 R20, c[0x0][0x380] ;  /* 0x0000e000ff14bb82 */ /* 0x000ea20000000a00 */
[----:B0-----:R-:W-:Y:S02]  /*0420*/  @P1 IADD3 R26, P2, PT, R26, R8, RZ ;  /* 0x000000081a1a1210 */ /* 0x001fe40007f5e0ff */
[----:B------:R-:W-:Y:S01]  /*0430*/  @P6 IMAD R8, R27, UR11, R23 ;  /* 0x0000000b1b086c24 */ /* 0x000fe2000f8e0217 */
[----:B-1----:R-:W-:-:S04]  /*0440*/  @P6 IADD3 R22, P5, PT, R22, R18, RZ ;  /* 0x0000001216166210 */ /* 0x002fc80007fbe0ff */
[----:B------:R-:W-:Y:S02]  /*0450*/  @P6 IADD3.X R23, PT, PT, R8, R19, RZ, P5, !PT ;  /* 0x0000001308176210 */ /* 0x000fe40002ffe4ff */
[----:B------:R-:W0:Y:S01]  /*0460*/  @!P3 LDC.64 R18, c[0x0][0x390] ;  /* 0x0000e400ff12bb82 */ /* 0x000e220000000a00 */
[----:B------:R-:W-:Y:S02]  /*0470*/  @P1 IMAD.X R27, R7, 0x1, R9, P2 ;  /* 0x00000001071b1824 */ /* 0x000fe400010e0609 */
[----:B------:R-:W3:Y:S01]  /*0480*/  @P6 LDG.E R22, desc[UR8][R22.64] ;  /* 0x0000000816166981 */ /* 0x000ee2000c1e1900 */
[----:B------:R-:W-:-:S03]  /*0490*/  HFMA2 R7, -RZ, RZ, 0, 0 ;  /* 0x00000000ff077431 */ /* 0x000fc600000001ff */
[----:B------:R-:W4:Y:S01]  /*04a0*/  @P1 LDG.E R26, desc[UR8][R26.64] ;  /* 0x000000081a1a1981 */ /* 0x000f22000c1e1900 */
[----:B0-----:R-:W-:-:S04]  /*04b0*/  @!P3 IMAD.WIDE.U32 R8, R6, R18, R14 ;  /* 0x000000120608b225 */ /* 0x001fc800078e000e */
[----:B------:R-:W-:Y:S01]  /*04c0*/  @!P3 IMAD R18, R6, R19, R9 ;  /* 0x000000130612b224 */ /* 0x000fe200078e0209 */
[----:B--2---:R-:W-:-:S05]  /*04d0*/  @!P3 IADD3 R8, P2, PT, R8, R20, RZ ;  /* 0x000000140808b210 */ /* 0x004fca0007f5e0ff */
[----:B------:R-:W-:-:S05]  /*04e0*/  @!P3 IMAD.X R9, R18, 0x1, R21, P2 ;  /* 0x000000011209b824 */ /* 0x000fca00010e0615 */
[----:B------:R0:W2:Y:S02]  /*04f0*/  @!P3 LDG.E R23, desc[UR8][R8.64] ;  /* 0x000000080817b981 */ /* 0x0000a4000c1e1900 */
[----:B0-----:R-:W-:Y:S02]  /*0500*/  VIADD R8, R6, 0x1 ;  /* 0x0000000106087836 */ /* 0x001fe40000000000 */
[----:B------:R-:W4:Y:S03]  /*0510*/  @!P4 LDG.E R9, desc[UR8][R28.64] ;  /* 0x000000081c09c981 */ /* 0x000f26000c1e1900 */
[----:B------:R-:W-:-:S04]  /*0520*/  ISETP.GE.AND P2, PT, R8, R11, PT ;  /* 0x0000000b0800720c */ /* 0x000fc80003f46270 */
[----:B------:R-:W-:-:S04]  /*0530*/  ISETP.GT.AND P2, PT, R6, -0x2, !P2 ;  /* 0xfffffffe0600780c */ /* 0x000fc80005744270 */
[----:B------:R-:W-:-:S13]  /*0540*/  ISETP.LT.OR P5, PT, R0, 0x1, !P2 ;  /* 0x000000010000780c */ /* 0x000fda00057a1670 */
[----:B------:R-:W0:Y:S08]  /*0550*/  @!P5 LDC.64 R18, c[0x0][0x390] ;  /* 0x0000e400ff12db82 */ /* 0x000e300000000a00 */
[----:B------:R-:W1:Y:S01]  /*0560*/  @!P5 LDC.64 R20, c[0x0][0x380] ;  /* 0x0000e000ff14db82 */ /* 0x000e620000000a00 */
[----:B---3--:R-:W-:-:S04]  /*0570*/  @P6 FADD R7, RZ, R22 ;  /* 0x00000016ff076221 */ /* 0x008fc80000000000 */
[----:B--2---:R-:W-:Y:S01]  /*0580*/  @!P3 FADD R7, R7, R23 ;  /* 0x000000170707b221 */ /* 0x004fe20000000000 */
[----:B0-----:R-:W-:-:S04]  /*0590*/  @!P5 IMAD.WIDE.U32 R22, R8, R18, R14 ;  /* 0x000000120816d225 */ /* 0x001fc800078e000e */
[----:B------:R-:W-:Y:S01]  /*05a0*/  @!P5 IMAD R18, R8, R19, R23 ;  /* 0x000000130812d224 */ /* 0x000fe200078e0217 */
[----:B-1----:R-:W-:-:S05]  /*05b0*/  @!P5 IADD3 R20, P3, PT, R22, R20, RZ ;  /* 0x000000141614d210 */ /* 0x002fca0007f7e0ff */
[----:B------:R-:W-:-:S05]  /*05c0*/  @!P5 IMAD.X R21, R18, 0x1, R21, P3 ;  /* 0x000000011215d824 */ /* 0x000fca00018e0615 */
[----:B------:R0:W2:Y:S01]  /*05d0*/  @!P5 LDG.E R22, desc[UR8][R20.64] ;  /* 0x000000081416d981 */ /* 0x0000a2000c1e1900 */
[----:B------:R-:W-:-:S04]  /*05e0*/  LOP3.LUT R18, R0, R6, RZ, 0xfc, !PT ;  /* 0x0000000600127212 */ /* 0x000fc800078efcff */
[----:B------:R-:W-:-:S13]  /*05f0*/  ISETP.GE.AND P6, PT, R18, RZ, PT ;  /* 0x000000ff1200720c */ /* 0x000fda0003fc6270 */
[----:B------:R-:W1:Y:S08]  /*0600*/  @P6 LDC.64 R18, c[0x0][0x390] ;  /* 0x0000e400ff126b82 */ /* 0x000e700000000a00 */
[----:B0-----:R-:W0:Y:S01]  /*0610*/  @P6 LDC.64 R20, c[0x0][0x380] ;  /* 0x0000e000ff146b82 */ /* 0x001e220000000a00 */
[----:B--2---:R-:W-:Y:S01]  /*0620*/  @!P5 FADD R7, R7, R22 ;  /* 0x000000160707d221 */ /* 0x004fe20000000000 */
[----:B------:R-:W-:Y:S01]  /*0630*/  ISETP.LT.OR P5, PT, R0, RZ, !P2 ;  /* 0x000000ff0000720c */ /* 0x000fe200057a1670 */
[----:B-1----:R-:W-:-:S04]  /*0640*/  @P6 IMAD.WIDE.U32 R22, R6, R18, R12 ;  /* 0x0000001206166225 */ /* 0x002fc800078e000c */
[----:B------:R-:W-:Y:S01]  /*0650*/  @P6 IMAD R18, R6, R19, R23 ;  /* 0x0000001306126224 */ /* 0x000fe200078e0217 */
[----:B0-----:R-:W-:-:S05]  /*0660*/  @P6 IADD3 R22, P3, PT, R22, R20, RZ ;  /* 0x0000001416166210 */ /* 0x001fca0007f7e0ff */
[----:B------:R-:W-:Y:S02]  /*0670*/  @P6 IMAD.X R23, R18, 0x1, R21, P3 ;  /* 0x0000000112176824 */ /* 0x000fe400018e0615 */
[----:B------:R-:W0:Y:S01]  /*0680*/  @!P5 LDC.64 R18, c[0x0][0x390] ;  /* 0x0000e400ff12db82 */ /* 0x000e220000000a00 */
[----:B------:R-:W-:Y:S01]  /*0690*/  ISETP.LT.OR P3, PT, R6, RZ, !P0 ;  /* 0x000000ff0600720c */ /* 0x000fe20004761670 */
[----:B----4-:R-:W-:Y:S01]  /*06a0*/  @!P4 FADD R7, R7, R9 ;  /* 0x000000090707c221 */ /* 0x010fe20000000000 */
[----:B------:R-:W-:Y:S01]  /*06b0*/  PLOP3.LUT P2, PT, P0, P2, PT, 0x80, 0x8 ;  /* 0x000000000008781c */ /* 0x000fe20000745070 */
[----:B------:R-:W2:Y:S04]  /*06c0*/  @P6 LDG.E R22, desc[UR8][R22.64] ;  /* 0x0000000816166981 */ /* 0x000ea8000c1e1900 */
[----:B------:R-:W1:Y:S01]  /*06d0*/  @!P5 LDC.64 R20, c[0x0][0x380] ;  /* 0x0000e000ff14db82 */ /* 0x000e620000000a00 */
[----:B0-----:R-:W-:-:S04]  /*06e0*/  @!P5 IMAD.WIDE.U32 R28, R8, R18, R12 ;  /* 0x00000012081cd225 */ /* 0x001fc800078e000c */
[----:B------:R-:W-:-:S03]  /*06f0*/  @!P5 IMAD R9, R8, R19, R29 ;  /* 0x000000130809d224 */ /* 0x000fc600078e021d */
[----:B------:R-:W0:Y:S01]  /*0700*/  @!P3 LDC.64 R18, c[0x0][0x390] ;  /* 0x0000e400ff12bb82 */ /* 0x000e220000000a00 */
[----:B-1----:R-:W-:-:S04]  /*0710*/  @!P5 IADD3 R28, P4, PT, R28, R20, RZ ;  /* 0x000000141c1cd210 */ /* 0x002fc80007f9e0ff */
[----:B------:R-:W-:-:S03]  /*0720*/  @!P5 IADD3.X R29, PT, PT, R9, R21, RZ, P4, !PT ;  /* 0x00000015091dd210 */ /* 0x000fc600027fe4ff */
[----:B------:R-:W1:Y:S02]  /*0730*/  @!P3 LDC.64 R20, c[0x0][0x380] ;  /* 0x0000e000ff14bb82 */ /* 0x000e640000000a00 */
[----:B------:R0:W3:Y:S02]  /*0740*/  @!P5 LDG.E R23, desc[UR8][R28.64] ;  /* 0x000000081c17d981 */ /* 0x0000e4000c1e1900 */
[----:B0-----:R-:W-:-:S04]  /*0750*/  @!P3 IMAD.WIDE.U32 R28, R6, R18, R16 ;  /* 0x00000012061cb225 */ /* 0x001fc800078e0010 */
[----:B------:R-:W-:Y:S02]  /*0760*/  @!P3 IMAD R9, R6, R19, R29 ;  /* 0x000000130609b224 */ /* 0x000fe400078e021d */
[----:B------:R-:W0:Y:S01]  /*0770*/  @P2 LDC.64 R18, c[0x0][0x390] ;  /* 0x0000e400ff122b82 */ /* 0x000e220000000a00 */
[----:B-1----:R-:W-:-:S05]  /*0780*/  @!P3 IADD3 R20, P4, PT, R28, R20, RZ ;  /* 0x000000141c14b210 */ /* 0x002fca0007f9e0ff */
[----:B------:R-:W-:-:S05]  /*0790*/  @!P3 IMAD.X R21, R9, 0x1, R21, P4 ;  /* 0x000000010915b824 */ /* 0x000fca00020e0615 */
[----:B------:R0:W4:Y:S02]  /*07a0*/  @!P3 LDG.E R27, desc[UR8][R20.64] ;  /* 0x00000008141bb981 */ /* 0x000124000c1e1900 */
[----:B0-----:R-:W-:-:S04]  /*07b0*/  @P2 IMAD.WIDE.U32 R20, R8, R18, R16 ;  /* 0x0000001208142225 */ /* 0x001fc800078e0010 */
[----:B------:R-:W-:Y:S02]  /*07c0*/  @P2 IMAD R18, R8, R19, R21 ;  /* 0x0000001308122224 */ /* 0x000fe400078e0215 */
[----:B------:R-:W0:Y:S02]  /*07d0*/  @P2 LDC.64 R8, c[0x0][0x380] ;  /* 0x0000e000ff082b82 */ /* 0x000e240000000a00 */
[----:B0-----:R-:W-:-:S05]  /*07e0*/  @P2 IADD3 R8, P4, PT, R20, R8, RZ ;  /* 0x0000000814082210 */ /* 0x001fca0007f9e0ff */
[----:B------:R-:W-:-:S05]  /*07f0*/  @P2 IMAD.X R9, R18, 0x1, R9, P4 ;  /* 0x0000000112092824 */ /* 0x000fca00020e0609 */
[----:B------:R0:W4:Y:S01]  /*0800*/  @P2 LDG.E R28, desc[UR8][R8.64] ;  /* 0x00000008081c2981 */ /* 0x000122000c1e1900 */
[----:B------:R-:W-:-:S05]  /*0810*/  SHF.R.S32.HI R18, RZ, 0x1f, R6 ;  /* 0x0000001fff127819 */ /* 0x000fca0000011406 */
[----:B------:R-:W-:-:S04]  /*0820*/  IMAD R19, R18, UR10, RZ ;  /* 0x0000000a12137c24 */ /* 0x000fc8000f8e02ff */
[C---:B------:R-:W-:Y:S02]  /*0830*/  IMAD R19, R6.reuse, UR11, R19 ;  /* 0x0000000b06137c24 */ /* 0x040fe4000f8e0213 */
[----:B0-----:R-:W-:-:S05]  /*0840*/  IMAD.WIDE.U32 R8, R6, UR10, R24 ;  /* 0x0000000a06087c25 */ /* 0x001fca000f8e0018 */
[----:B------:R-:W-:Y:S01]  /*0850*/  IADD3 R20, PT, PT, R9, R19, RZ ;  /* 0x0000001309147210 */ /* 0x000fe20007ffe0ff */
[----:B------:R-:W-:Y:S01]  /*0860*/  IMAD.MOV.U32 R9, RZ, RZ, 0x41100000 ;  /* 0x41100000ff097424 */ /* 0x000fe200078e00ff */
[----:B------:R-:W-:-:S04]  /*0870*/  IADD3 R18, P4, PT, R8, UR12, RZ ;  /* 0x0000000c08127c10 */ /* 0x000fc8000ff9e0ff */
[----:B------:R-:W-:Y:S01]  /*0880*/  IADD3.X R19, PT, PT, R20, UR13, RZ, P4, !PT ;  /* 0x0000000d14137c10 */ /* 0x000fe2000a7fe4ff */
[----:B------:R-:W-:Y:S04]  /*0890*/  BSSY.RECONVERGENT B1, `(.L_x_4) ;  /* 0x0000015000017945 */ /* 0x000fe80003800200 */
[----:B------:R0:W5:Y:S01]  /*08a0*/  LDG.E R18, desc[UR8][R18.64] ;  /* 0x0000000812127981 */ /* 0x000162000c1e1900 */
[----:B--2---:R-:W-:Y:S01]  /*08b0*/  @P6 FADD R7, R7, R22 ;  /* 0x0000001607076221 */ /* 0x004fe20000000000 */
[----:B------:R-:W-:-:S04]  /*08c0*/  IMAD.MOV.U32 R22, RZ, RZ, 0x3de38e39 ;  /* 0x3de38e39ff167424 */ /* 0x000fc800078e00ff */
[----:B------:R-:W-:-:S04]  /*08d0*/  FFMA R9, R22, -R9, 1 ;  /* 0x3f80000016097423 */ /* 0x000fc80000000809 */
[----:B------:R-:W-:Y:S01]  /*08e0*/  FFMA R22, R9, R22, 0.11111111193895339966 ;  /* 0x3de38e3909167423 */ /* 0x000fe20000000016 */
[----:B---3--:R-:W-:-:S04]  /*08f0*/  @!P5 FADD R7, R7, R23 ;  /* 0x000000170707d221 */ /* 0x008fc80000000000 */
[----:B------:R-:W-:-:S04]  /*0900*/  @P1 FADD R7, R7, R26 ;  /* 0x0000001a07071221 */ /* 0x000fc80000000000 */
[----:B----4-:R-:W-:-:S04]  /*0910*/  @!P3 FADD R7, R7, R27 ;  /* 0x0000001b0707b221 */ /* 0x010fc80000000000 */
[----:B------:R-:W-:-:S04]  /*0920*/  @P2 FADD R7, R7, R28 ;  /* 0x0000001c07072221 */ /* 0x000fc80000000000 */
[----:B------:R-:W-:-:S04]  /*0930*/  FMUL R7, R7, UR7 ;  /* 0x0000000707077c20 */ /* 0x000fc80008400000 */
[----:B------:R-:W1:Y:S01]  /*0940*/  FCHK P1, R7, 9 ;  /* 0x4110000007007902 */ /* 0x000e620000020000 */
[----:B------:R-:W-:Y:S01]  /*0950*/  FFMA R9, R7, R22, RZ ;  /* 0x0000001607097223 */ /* 0x000fe200000000ff */
[----:B------:R-:W-:-:S03]  /*0960*/  IADD3 R8, P2, PT, R8, UR14, RZ ;  /* 0x0000000e08087c10 */ /* 0x000fc6000ff5e0ff */
[----:B0-----:R-:W-:-:S04]  /*0970*/  FFMA R19, R9, -9, R7 ;  /* 0xc110000009137823 */ /* 0x001fc80000000007 */
[----:B------:R-:W-:Y:S01]  /*0980*/  FFMA R22, R22, R19, R9 ;  /* 0x0000001316167223 */ /* 0x000fe20000000009 */
[----:B------:R-:W-:Y:S01]  /*0990*/  IADD3.X R9, PT, PT, R20, UR15, RZ, P2, !PT ;  /* 0x0000000f14097c10 */ /* 0x000fe200097fe4ff */
[----:B-1----:R-:W-:Y:S06]  /*09a0*/  @!P1 BRA `(.L_x_5) ;  /* 0x00000000000c9947 */ /* 0x002fec0003800000 */
[----:B------:R-:W-:-:S07]  /*09b0*/  MOV R20, 0x9d0 ;  /* 0x000009d000147802 */ /* 0x000fce0000000f00 */
[----:B-----5:R-:W-:Y:S05]  /*09c0*/  CALL.REL.NOINC `($__internal_0_$__cuda_sm3x_div_rn_noftz_f32_slowpath) ;  /* 0x0000000000387944 */ /* 0x020fea0003c00000 */
[----:B------:R-:W-:-:S07]  /*09d0*/  MOV R22, R7 ;  /* 0x0000000700167202 */ /* 0x000fce0000000f00 */
.L_x_5:
[----:B------:R-:W-:Y:S05]  /*09e0*/  BSYNC.RECONVERGENT B1 ;  /* 0x0000000000017941 */ /* 0x000fea0003800200 */
.L_x_4:
[----:B-----5:R-:W-:-:S05]  /*09f0*/  FFMA R7, R3, R18, R22 ;  /* 0x0000001203077223 */ /* 0x020fca0000000016 */
[----:B------:R0:W-:Y:S02]  /*0a00*/  STG.E desc[UR8][R8.64], R7 ;  /* 0x0000000708007986 */ /* 0x0001e4000c101908 */
.L_x_3:
[----:B------:R-:W-:Y:S05]  /*0a10*/  BSYNC.RECONVERGENT B2 ;  /* 0x0000000000027941 */ /* 0x000fea0003800200 */
.L_x_2:
[----:B------:R-:W-:-:S05]  /*0a20*/  IMAD.IADD R6, R4, 0x1, R6 ;  /* 0x0000000104067824 */ /* 0x000fca00078e0206 */
[----:B------:R-:W-:-:S13]  /*0a30*/  ISETP.GE.AND P1, PT, R6, UR16, PT ;  /* 0x0000001006007c0c */ /* 0x000fda000bf26270 */
[----:B------:R-:W-:Y:S05]  /*0a40*/  @!P1 BRA `(.L_x_6) ;  /* 0xfffffff800049947 */ /* 0x000fea000383ffff */
.L_x_1:
[----:B------:R-:W-:Y:S05]  /*0a50*/  BSYNC.RECONVERGENT B3 ;  /* 0x0000000000037941 */ /* 0x000fea0003800200 */
.L_x_0:
[----:B------:R-:W1:Y:S01]  /*0a60*/  LDCU UR4, c[0x3][URZ] ;  /* 0x00c00000ff0477ac */ /* 0x000e620008000800 */
[----:B------:R-:W-:-:S05]  /*0a70*/  IMAD.IADD R0, R5, 0x1, R0 ;  /* 0x0000000105007824 */ /* 0x000fca00078e0200 */
[----:B-1----:R-:W-:-:S13]  /*0a80*/  ISETP.GE.AND P0, PT, R0, UR4, PT ;  /* 0x0000000400007c0c */ /* 0x002fda000bf06270 */
[----:B------:R-:W-:Y:S05]  /*0a90*/  @!P0 BRA `(.L_x_7) ;  /* 0xfffffff400b48947 */ /* 0x000fea000383ffff */
[----:B------:R-:W-:Y:S05]  /*0aa0*/  EXIT ;  /* 0x000000000000794d */ /* 0x000fea0003800000 */
        .weak           $__internal_0_$__cuda_sm3x_div_rn_noftz_f32_slowpath
        .type           $__internal_0_$__cuda_sm3x_div_rn_noftz_f32_slowpath,@function
        .size           $__internal_0_$__cuda_sm3x_div_rn_noftz_f32_slowpath,(.L_x_145 - $__internal_0_$__cuda_sm3x_div_rn_noftz_f32_slowpath)
$__internal_0_$__cuda_sm3x_div_rn_noftz_f32_slowpath:
[--C-:B------:R-:W-:Y:S01]  /*0ab0*/  SHF.R.U32.HI R19, RZ, 0x17, R7.reuse ;  /* 0x00000017ff137819 */ /* 0x100fe20000011607 */
[----:B------:R-:W-:Y:S04]  /*0ac0*/  BSSY.RECONVERGENT B0, `(.L_x_8) ;  /* 0x000005c000007945 */ /* 0x000fe80003800200 */
[----:B------:R-:W-:Y:S01]  /*0ad0*/  BSSY.RELIABLE B4, `(.L_x_9) ;  /* 0x000001a000047945 */ /* 0x000fe20003800100 */
[----:B------:R-:W-:Y:S01]  /*0ae0*/  IMAD.MOV.U32 R21, RZ, RZ, R7 ;  /* 0x000000ffff157224 */ /* 0x000fe200078e0007 */
[----:B------:R-:W-:-:S04]  /*0af0*/  LOP3.LUT R26, R19, 0xff, RZ, 0xc0, !PT ;  /* 0x000000ff131a7812 */ /* 0x000fc800078ec0ff */
[----:B------:R-:W-:-:S04]  /*0b00*/  IADD3 R23, PT, PT, R26, -0x1, RZ ;  /* 0xffffffff1a177810 */ /* 0x000fc80007ffe0ff */
[----:B------:R-:W-:-:S13]  /*0b10*/  ISETP.GT.U32.OR P1, PT, R23, 0xfd, !PT ;  /* 0x000000fd1700780c */ /* 0x000fda0007f24470 */
[----:B------:R-:W-:Y:S01]  /*0b20*/  @!P1 IMAD.MOV.U32 R19, RZ, RZ, RZ ;  /* 0x000000ffff139224 */ /* 0x000fe200078e00ff */
[----:B------:R-:W-:Y:S06]  /*0b30*/  @!P1 BRA `(.L_x_10) ;  /* 0x00000000004c9947 */ /* 0x000fec0003800000 */
[----:B------:R-:W-:-:S13]  /*0b40*/  FSETP.GTU.FTZ.AND P1, PT, |R7|, +INF , PT ;  /* 0x7f8000000700780b */ /* 0x000fda0003f3c200 */
[----:B------:R-:W-:Y:S05]  /*0b50*/  @P1 BREAK.RELIABLE B4 ;  /* 0x0000000000041942 */ /* 0x000fea0003800100 */
[----:B------:R-:W-:Y:S05]  /*0b60*/  @P1 BRA `(.L_x_11) ;  /* 0x0000000400401947 */ /* 0x000fea0003800000 */
[----:B------:R-:W-:-:S05]  /*0b70*/  HFMA2 R22, -RZ, RZ, 2.53125, 0 ;  /* 0x41100000ff167431 */ /* 0x000fca00000001ff */
[----:B------:R-:W-:-:S13]  /*0b80*/  LOP3.LUT P1, RZ, R22, 0x7fffffff, R21, 0xc8, !PT ;  /* 0x7fffffff16ff7812 */ /* 0x000fda000782c815 */
[----:B------:R-:W-:Y:S05]  /*0b90*/  @!P1 BREAK.RELIABLE B4 ;  /* 0x0000000000049942 */ /* 0x000fea0003800100 */
[----:B------:R-:W-:Y:S05]  /*0ba0*/  @!P1 BRA `(.L_x_12) ;  /* 0x0000000400289947 */ /* 0x000fea0003800000 */
[----:B------:R-:W-:-:S13]  /*0bb0*/  LOP3.LUT P1, RZ, R21, 0x7fffffff, RZ, 0xc0, !PT ;  /* 0x7fffffff15ff7812 */ /* 0x000fda000782c0ff */
[----:B------:R-:W-:Y:S05]  /*0bc0*/  @!P1 BREAK.RELIABLE B4 ;  /* 0x0000000000049942 */ /* 0x000fea0003800100 */
[----:B------:R-:W-:Y:S05]  /*0bd0*/  @!P1 BRA `(.L_x_13) ;  /* 0x0000000400149947 */ /* 0x000fea0003800000 */
[----:B------:R-:W-:Y:S02]  /*0be0*/  FSETP.NEU.FTZ.AND P2, PT, |R7|, +INF , PT ;  /* 0x7f8000000700780b */ /* 0x000fe40003f5d200 */
[----:B------:R-:W-:-:S04]  /*0bf0*/  LOP3.LUT P1, RZ, R22, 0x7fffffff, RZ, 0xc0, !PT ;  /* 0x7fffffff16ff7812 */ /* 0x000fc8000782c0ff */
[----:B------:R-:W-:-:S13]  /*0c00*/  PLOP3.LUT P1, PT, P2, P1, PT, 0x2f, 0xf2 ;  /* 0x0000000000f2781c */ /* 0x000fda0001722577 */
[----:B------:R-:W-:Y:S05]  /*0c10*/  @P1 BREAK.RELIABLE B4 ;  /* 0x0000000000041942 */ /* 0x000fea0003800100 */
[----:B------:R-:W-:Y:S05]  /*0c20*/  @P1 BRA `(.L_x_14) ;  /* 0x0000000000f41947 */ /* 0x000fea0003800000 */
[----:B------:R-:W-:-:S13]  /*0c30*/  ISETP.GE.AND P1, PT, R23, RZ, PT ;  /* 0x000000ff1700720c */ /* 0x000fda0003f26270 */
[----:B------:R-:W-:Y:S02]  /*0c40*/  @P1 IMAD.MOV.U32 R19, RZ, RZ, RZ ;  /* 0x000000ffff131224 */ /* 0x000fe400078e00ff */
[----:B------:R-:W-:Y:S01]  /*0c50*/  @!P1 FFMA R21, R7, 1.84467440737095516160e+19, RZ ;  /* 0x5f80000007159823 */ /* 0x000fe200000000ff */
[----:B------:R-:W-:-:S07]  /*0c60*/  @!P1 IMAD.MOV.U32 R19, RZ, RZ, -0x40 ;  /* 0xffffffc0ff139424 */ /* 0x000fce00078e00ff */
.L_x_10:
[----:B------:R-:W-:Y:S05]  /*0c70*/  BSYNC.RELIABLE B4 ;  /* 0x0000000000047941 */ /* 0x000fea0003800100 */
.L_x_9:
[----:B------:R-:W-:Y:S01]  /*0c80*/  UMOV UR4, 0x41100000 ;  /* 0x4110000000047882 */ /* 0x000fe20000000000 */
[----:B------:R-:W-:Y:S01]  /*0c90*/  IADD3 R26, PT, PT, R26, -0x7f, RZ ;  /* 0xffffff811a1a7810 */ /* 0x000fe20007ffe0ff */
[----:B------:R-:W-:Y:S01]  /*0ca0*/  UIADD3 UR4, UPT, UPT, UR4, -0x1800000, URZ ;  /* 0xfe80000004047890 */ /* 0x000fe2000fffe0ff */
[----:B------:R-:W-:Y:S05]  /*0cb0*/  BSSY.RECONVERGENT B4, `(.L_x_15) ;  /* 0x0000033000047945 */ /* 0x000fea0003800200 */
[----:B------:R-:W-:-:S03]  /*0cc0*/  FADD.FTZ R28, -RZ, -UR4 ;  /* 0x80000004ff1c7e21 */ /* 0x000fc60008010100 */
[----:B------:R-:W0:Y:S02]  /*0cd0*/  MUFU.RCP R7, UR4 ;  /* 0x0000000400077d08 */ /* 0x000e240008001000 */
[----:B0-----:R-:W-:-:S04]  /*0ce0*/  FFMA R22, R7, R28, 1 ;  /* 0x3f80000007167423 */ /* 0x001fc8000000001c */
[----:B------:R-:W-:Y:S01]  /*0cf0*/  FFMA R22, R7, R22, R7 ;  /* 0x0000001607167223 */ /* 0x000fe20000000007 */
[----:B------:R-:W-:Y:S01]  /*0d00*/  IMAD R7, R26, -0x800000, R21 ;  /* 0xff8000001a077824 */ /* 0x000fe200078e0215 */
[----:B------:R-:W-:-:S03]  /*0d10*/  IADD3 R26, PT, PT, R19, -0x3, R26 ;  /* 0xfffffffd131a7810 */ /* 0x000fc60007ffe01a */
[----:B------:R-:W-:-:S04]  /*0d20*/  FFMA R21, R7, R22, RZ ;  /* 0x0000001607157223 */ /* 0x000fc800000000ff */
[----:B------:R-:W-:-:S04]  /*0d30*/  FFMA R23, R28, R21, R7 ;  /* 0x000000151c177223 */ /* 0x000fc80000000007 */
[----:B------:R-:W-:-:S04]  /*0d40*/  FFMA R21, R22, R23, R21 ;  /* 0x0000001716157223 */ /* 0x000fc80000000015 */
[----:B------:R-:W-:-:S04]  /*0d50*/  FFMA R28, R28, R21, R7 ;  /* 0x000000151c1c7223 */ /* 0x000fc80000000007 */
[----:B------:R-:W-:-:S05]  /*0d60*/  FFMA R7, R22, R28, R21 ;  /* 0x0000001c16077223 */ /* 0x000fca0000000015 */
[----:B------:R-:W-:-:S04]  /*0d70*/  SHF.R.U32.HI R19, RZ, 0x17, R7 ;  /* 0x00000017ff137819 */ /* 0x000fc80000011607 */
[----:B------:R-:W-:-:S05]  /*0d80*/  LOP3.LUT R19, R19, 0xff, RZ, 0xc0, !PT ;  /* 0x000000ff13137812 */ /* 0x000fca00078ec0ff */
[----:B------:R-:W-:-:S04]  /*0d90*/  IMAD.IADD R19, R19, 0x1, R26 ;  /* 0x0000000113137824 */ /* 0x000fc800078e021a */
[----:B------:R-:W-:-:S05]  /*0da0*/  VIADD R23, R19, 0xffffffff ;  /* 0xffffffff13177836 */ /* 0x000fca0000000000 */
[----:B------:R-:W-:-:S13]  /*0db0*/  ISETP.GE.U32.AND P1, PT, R23, 0xfe, PT ;  /* 0x000000fe1700780c */ /* 0x000fda0003f26070 */
[----:B------:R-:W-:Y:S05]  /*0dc0*/  @!P1 BRA `(.L_x_16) ;  /* 0x0000000000809947 */ /* 0x000fea0003800000 */
[----:B------:R-:W-:-:S13]  /*0dd0*/  ISETP.GT.AND P1, PT, R19, 0xfe, PT ;  /* 0x000000fe1300780c */ /* 0x000fda0003f24270 */
[----:B------:R-:W-:Y:S05]  /*0de0*/  @P1 BRA `(.L_x_17) ;  /* 0x00000000006c1947 */ /* 0x000fea0003800000 */
[----:B------:R-:W-:-:S13]  /*0df0*/  ISETP.GE.AND P1, PT, R19, 0x1, PT ;  /* 0x000000011300780c */ /* 0x000fda0003f26270 */
[----:B------:R-:W-:Y:S05]  /*0e00*/  @P1 BRA `(.L_x_18) ;  /* 0x0000000000741947 */ /* 0x000fea0003800000 */
[----:B------:R-:W-:Y:S02]  /*0e10*/  ISETP.GE.AND P1, PT, R19, -0x18, PT ;  /* 0xffffffe81300780c */ /* 0x000fe40003f26270 */
[----:B------:R-:W-:-:S11]  /*0e20*/  LOP3.LUT R7, R7, 0x80000000, RZ, 0xc0, !PT ;  /* 0x8000000007077812 */ /* 0x000fd600078ec0ff */
[----:B------:R-:W-:Y:S05]  /*0e30*/  @!P1 BRA `(.L_x_18) ;  /* 0x0000000000689947 */ /* 0x000fea0003800000 */
[CCC-:B------:R-:W-:Y:S01]  /*0e40*/  FFMA.RZ R26, R22.reuse, R28.reuse, R21.reuse ;  /* 0x0000001c161a7223 */ /* 0x1c0fe2000000c015 */
[CCC-:B------:R-:W-:Y:S01]  /*0e50*/  FFMA.RP R23, R22.reuse, R28.reuse, R21.reuse ;  /* 0x0000001c16177223 */ /* 0x1c0fe20000008015 */
[----:B------:R-:W-:Y:S01]  /*0e60*/  FFMA.RM R22, R22, R28, R21 ;  /* 0x0000001c16167223 */ /* 0x000fe20000004015 */
[C---:B------:R-:W-:Y:S02]  /*0e70*/  IADD3 R21, PT, PT, R19.reuse, 0x20, RZ ;  /* 0x0000002013157810 */ /* 0x040fe40007ffe0ff */
[----:B------:R-:W-:Y:S02]  /*0e80*/  LOP3.LUT R26, R26, 0x7fffff, RZ, 0xc0, !PT ;  /* 0x007fffff1a1a7812 */ /* 0x000fe400078ec0ff */
[C---:B------:R-:W-:Y:S02]  /*0e90*/  ISETP.NE.AND P3, PT, R19.reuse, RZ, PT ;  /* 0x000000ff1300720c */ /* 0x040fe40003f65270 */
[----:B------:R-:W-:Y:S02]  /*0ea0*/  LOP3.LUT R26, R26, 0x800000, RZ, 0xfc, !PT ;  /* 0x008000001a1a7812 */ /* 0x000fe400078efcff */
[----:B------:R-:W-:Y:S01]  /*0eb0*/  ISETP.NE.AND P2, PT, R19, RZ, PT ;  /* 0x000000ff1300720c */ /* 0x000fe20003f45270 */
[----:B------:R-:W-:Y:S01]  /*0ec0*/  IMAD.MOV R19, RZ, RZ, -R19 ;  /* 0x000000ffff137224 */ /* 0x000fe200078e0a13 */
[----:B------:R-:W-:-:S02]  /*0ed0*/  SHF.L.U32 R21, R26, R21, RZ ;  /* 0x000000151a157219 */ /* 0x000fc400000006ff */
[----:B------:R-:W-:Y:S02]  /*0ee0*/  FSETP.NEU.FTZ.AND P1, PT, R23, R22, PT ;  /* 0x000000161700720b */ /* 0x000fe40003f3d000 */
[----:B------:R-:W-:Y:S02]  /*0ef0*/  SEL R19, R19, RZ, P3 ;  /* 0x000000ff13137207 */ /* 0x000fe40001800000 */
[----:B------:R-:W-:Y:S02]  /*0f00*/  ISETP.NE.AND P2, PT, R21, RZ, P2 ;  /* 0x000000ff1500720c */ /* 0x000fe40001745270 */
[----:B------:R-:W-:Y:S02]  /*0f10*/  SHF.R.U32.HI R19, RZ, R19, R26 ;  /* 0x00000013ff137219 */ /* 0x000fe4000001161a */
[----:B------:R-:W-:Y:S02]  /*0f20*/  PLOP3.LUT P1, PT, P1, P2, PT, 0xf8, 0x8f ;  /* 0x00000000008f781c */ /* 0x000fe40000f25f70 */
[----:B------:R-:W-:-:S02]  /*0f30*/  SHF.R.U32.HI R22, RZ, 0x1, R19 ;  /* 0x00000001ff167819 */ /* 0x000fc40000011613 */
[----:B------:R-:W-:-:S04]  /*0f40*/  SEL R21, RZ, 0x1, !P1 ;  /* 0x00000001ff157807 */ /* 0x000fc80004800000 */
[----:B------:R-:W-:-:S04]  /*0f50*/  LOP3.LUT R26, R21, 0x1, R22, 0xf8, !PT ;  /* 0x00000001151a7812 */ /* 0x000fc800078ef816 */
[----:B------:R-:W-:-:S05]  /*0f60*/  LOP3.LUT R19, R26, R19, RZ, 0xc0, !PT ;  /* 0x000000131a137212 */ /* 0x000fca00078ec0ff */
[----:B------:R-:W-:-:S05]  /*0f70*/  IMAD.IADD R22, R22, 0x1, R19 ;  /* 0x0000000116167824 */ /* 0x000fca00078e0213 */
[----:B------:R-:W-:Y:S01]  /*0f80*/  LOP3.LUT R7, R22, R7, RZ, 0xfc, !PT ;  /* 0x0000000716077212 */ /* 0x000fe200078efcff */
[----:B------:R-:W-:Y:S06]  /*0f90*/  BRA `(.L_x_18) ;  /* 0x0000000000107947 */ /* 0x000fec0003800000 */
.L_x_17:
[----:B------:R-:W-:-:S04]  /*0fa0*/  LOP3.LUT R7, R7, 0x80000000, RZ, 0xc0, !PT ;  /* 0x8000000007077812 */ /* 0x000fc800078ec0ff */
[----:B------:R-:W-:Y:S01]  /*0fb0*/  LOP3.LUT R7, R7, 0x7f800000, RZ, 0xfc, !PT ;  /* 0x7f80000007077812 */ /* 0x000fe200078efcff */
[----:B------:R-:W-:Y:S06]  /*0fc0*/  BRA `(.L_x_18) ;  /* 0x0000000000047947 */ /* 0x000fec0003800000 */
.L_x_16:
[----:B------:R-:W-:-:S07]  /*0fd0*/  LEA R7, R26, R7, 0x17 ;  /* 0x000000071a077211 */ /* 0x000fce00078eb8ff */
.L_x_18:
[----:B------:R-:W-:Y:S05]  /*0fe0*/  BSYNC.RECONVERGENT B4 ;  /* 0x0000000000047941 */ /* 0x000fea0003800200 */
.L_x_15:
[----:B------:R-:W-:Y:S05]  /*0ff0*/  BRA `(.L_x_19) ;  /* 0x0000000000207947 */ /* 0x000fea0003800000 */
.L_x_14:
[----:B------:R-:W-:-:S04]  /*1000*/  LOP3.LUT R7, R22, 0x80000000, R21, 0x48, !PT ;  /* 0x8000000016077812 */ /* 0x000fc800078e4815 */
[----:B------:R-:W-:Y:S01]  /*1010*/  LOP3.LUT R7, R7, 0x7f800000, RZ, 0xfc, !PT ;  /* 0x7f80000007077812 */ /* 0x000fe200078efcff */
[----:B------:R-:W-:Y:S06]  /*1020*/  BRA `(.L_x_19) ;  /* 0x0000000000147947 */ /* 0x000fec0003800000 */
.L_x_13:
[----:B------:R-:W-:Y:S01]  /*1030*/  LOP3.LUT R7, R22, 0x80000000, R21, 0x48, !PT ;  /* 0x8000000016077812 */ /* 0x000fe200078e4815 */
[----:B------:R-:W-:Y:S06]  /*1040*/  BRA `(.L_x_19) ;  /* 0x00000000000c7947 */ /* 0x000fec0003800000 */
.L_x_12:
[----:B------:R-:W0:Y:S01]  /*1050*/  MUFU.RSQ R7, -QNAN ;  /* 0xffc0000000077908 */ /* 0x000e220000001400 */
[----:B------:R-:W-:Y:S05]  /*1060*/  BRA `(.L_x_19) ;  /* 0x0000000000047947 */ /* 0x000fea0003800000 */
.L_x_11:
[----:B------:R-:W-:-:S07]  /*1070*/  FADD.FTZ R7, R7, 9 ;  /* 0x4110000007077421 */ /* 0x000fce0000010000 */
.L_x_19:
[----:B------:R-:W-:Y:S05]  /*1080*/  BSYNC.RECONVERGENT B0 ;  /* 0x0000000000007941 */ /* 0x000fea0003800200 */
.L_x_8:
[----:B------:R-:W-:-:S04]  /*1090*/  IMAD.MOV.U32 R21, RZ, RZ, 0x0 ;  /* 0x00000000ff157424 */ /* 0x000fc800078e00ff */
[----:B0-----:R-:W-:Y:S05]  /*10a0*/  RET.REL.NODEC R20 `(_Z14shapiro_filterPfS_m) ;  /* 0xffffffec14d47950 */ /* 0x001fea0003c3ffff */
.L_x_20:
[----:B------:R-:W-:-:S00]  /*10b0*/  BRA `(.L_x_20) ;  /* 0xfffffffc00fc7947 */ /* 0x000fc0000383ffff */
[----:B------:R-:W-:-:S00]  /*10c0*/  NOP ;  /* 0x0000000000007918 */ /* 0x000fc00000000000 */
        /* <DEDUP_REMOVED lines=11> */
.L_x_145:


//--------------------- .text._Z19integrate_elevationPfS_S_m --------------------------
	.section	.text._Z19integrate_elevationPfS_S_m,"ax",@progbits
	.align	128
        .global         _Z19integrate_elevationPfS_S_m
        .type           _Z19integrate_elevationPfS_S_m,@function
        .size           _Z19integrate_elevationPfS_S_m,(.L_x_146 - _Z19integrate_elevationPfS_S_m)
        .other          _Z19integrate_elevationPfS_S_m,@"STO_CUDA_ENTRY STV_DEFAULT"
_Z19integrate_elevationPfS_S_m:
.text._Z19integrate_elevationPfS_S_m:
        /* <DEDUP_REMOVED lines=10> */
[----:B------:R-:W-:Y:S01]  /*00a0*/  BSSY.RECONVERGENT B0, `(.L_x_21) ;  /* 0x00000a3000007945 */ /* 0x000fe20003800200 */
[----:B------:R-:W1:Y:S01]  /*00b0*/  LDCU.64 UR8, c[0x0][0x358] ;  /* 0x00006b00ff0877ac */ /* 0x000e620008000a00 */
[----:B------:R-:W2:Y:S05]  /*00c0*/  LDCU UR7, c[0x3][0x8] ;  /* 0x00c00100ff0777ac */ /* 0x000eaa0008000800 */
[----:B------:R-:W0:Y:S01]  /*00d0*/  LDC R18, c[0x0][0x364] ;  /* 0x0000d900ff127b82 */ /* 0x000e220000000800 */
[----:B------:R-:W3:Y:S01]  /*00e0*/  LDCU UR5, c[0x0][0x374] ;  /* 0x00006e80ff0577ac */ /* 0x000ee20008000800 */
[----:B------:R-:W4:Y:S01]  /*00f0*/  LDCU UR6, c[0x0][0x370] ;  /* 0x00006e00ff0677ac */ /* 0x000f220008000800 */
[----:B------:R-:W0:Y:S01]  /*0100*/  LDCU UR22, c[0x3][0x4] ;  /* 0x00c00080ff1677ac */ /* 0x000e220008000800 */
[----:B------:R-:W0:Y:S01]  /*0110*/  LDCU.64 UR10, c[0x0][0x398] ;  /* 0x00007300ff0a77ac */ /* 0x000e220008000a00 */
[----:B------:R-:W0:Y:S01]  /*0120*/  LDCU.64 UR20, c[0x0][0x380] ;  /* 0x00007000ff1477ac */ /* 0x000e220008000a00 */
[----:B------:R-:W0:Y:S02]  /*0130*/  LDCU.128 UR12, c[0x0][0x380] ;  /* 0x00007000ff0c77ac */ /* 0x000e240008000c00 */
[----:B0-----:R-:W-:-:S02]  /*0140*/  IMAD R17, R18, UR4, R17 ;  /* 0x0000000412117c24 */ /* 0x001fc4000f8e0211 */
[----:B---3--:R-:W-:Y:S01]  /*0150*/  IMAD R18, R18, UR5, RZ ;  /* 0x0000000512127c24 */ /* 0x008fe2000f8e02ff */
[----:B------:R-:W0:Y:S01]  /*0160*/  LDCU.128 UR16, c[0x0][0x390] ;  /* 0x00007200ff1077ac */ /* 0x000e220008000c00 */
[----:B-12-4-:R-:W-:-:S07]  /*0170*/  IMAD R19, R19, UR6, RZ ;  /* 0x0000000613137c24 */ /* 0x016fce000f8e02ff */
.L_x_37:
[----:B-1----:R-:W1:Y:S01]  /*0180*/  LDCU UR4, c[0x3][0x4] ;  /* 0x00c00080ff0477ac */ /* 0x002e620008000800 */
[----:B------:R-:W-:Y:S01]  /*0190*/  BSSY.RECONVERGENT B1, `(.L_x_22) ;  /* 0x000008f000017945 */ /* 0x000fe20003800200 */
[----:B-1----:R-:W-:-:S13]  /*01a0*/  ISETP.GE.AND P0, PT, R17, UR4, PT ;  /* 0x0000000411007c0c */ /* 0x002fda000bf06270 */
[----:B--234-:R-:W-:Y:S05]  /*01b0*/  @P0 BRA `(.L_x_23) ;  /* 0x0000000800300947 */ /* 0x01cfea0003800000 */
[----:B------:R-:W1:Y:S01]  /*01c0*/  LDC R21, c[0x3][0xc] ;  /* 0x00c00300ff157b82 */ /* 0x000e620000000800 */
[----:B------:R-:W-:Y:S02]  /*01d0*/  IMAD.MOV.U32 R25, RZ, RZ, R17 ;  /* 0x000000ffff197224 */ /* 0x000fe400078e0011 */
[----:B------:R-:W-:-:S05]  /*01e0*/  IMAD.WIDE.U32 R4, R16, 0x4, RZ ;  /* 0x0000000410047825 */ /* 0x000fca00078e00ff */
[----:B------:R-:W2:Y:S08]  /*01f0*/  LDC R23, c[0x3][0x10] ;  /* 0x00c00400ff177b82 */ /* 0x000eb00000000800 */
[----:B------:R-:W3:Y:S02]  /*0200*/  LDC R20, c[0x3][0x8] ;  /* 0x00c00200ff147b82 */ /* 0x000ee40000000800 */
.L_x_36:
[----:B------:R-:W-:Y:S01]  /*0210*/  VIMNMX R0, PT, PT, R25, R16, PT ;  /* 0x0000001019007248 */ /* 0x000fe20003fe0100 */
[----:B------:R-:W-:Y:S03]  /*0220*/  BSSY.RECONVERGENT B2, `(.L_x_24) ;  /* 0x0000082000027945 */ /* 0x000fe60003800200 */
[----:B------:R-:W-:-:S13]  /*0230*/  ISETP.GE.AND P0, PT, R0, 0x1, PT ;  /* 0x000000010000780c */ /* 0x000fda0003f06270 */
[----:B----4-:R-:W-:Y:S05]  /*0240*/  @!P0 BRA `(.L_x_25) ;  /* 0x0000000400fc8947 */ /* 0x010fea0003800000 */
[----:B0-----:R-:W-:-:S04]  /*0250*/  IMAD.WIDE.U32 R2, R25, UR18, RZ ;  /* 0x0000001219027c25 */ /* 0x001fc8000f8e00ff */
[----:B------:R-:W-:Y:S01]  /*0260*/  IMAD R3, R25, UR19, R3 ;  /* 0x0000001319037c24 */ /* 0x000fe2000f8e0203 */
[----:B------:R-:W-:Y:S01]  /*0270*/  IADD3 R8, P0, PT, R4, R2, RZ ;  /* 0x0000000204087210 */ /* 0x000fe20007f1e0ff */
[----:B------:R-:W-:-:S03]  /*0280*/  VIADD R7, R16, 0xffffffff ;  /* 0xffffffff10077836 */ /* 0x000fc60000000000 */
[----:B------:R-:W-:Y:S01]  /*0290*/  IADD3.X R22, PT, PT, R5, R3, RZ, P0, !PT ;  /* 0x0000000305167210 */ /* 0x000fe200007fe4ff */
[----:B------:R-:W-:Y:S01]  /*02a0*/  IMAD.WIDE.U32 R6, R7, 0x4, R2 ;  /* 0x0000000407067825 */ /* 0x000fe200078e0002 */
[----:B------:R-:W-:Y:S02]  /*02b0*/  IADD3 R10, P0, PT, R8, UR14, RZ ;  /* 0x0000000e080a7c10 */ /* 0x000fe4000ff1e0ff */
[----:B------:R-:W-:Y:S02]  /*02c0*/  IADD3 R6, P1, PT, R6, UR14, RZ ;  /* 0x0000000e06067c10 */ /* 0x000fe4000ff3e0ff */
[----:B------:R-:W-:Y:S02]  /*02d0*/  IADD3.X R11, PT, PT, R22, UR15, RZ, P0, !PT ;  /* 0x0000000f160b7c10 */ /* 0x000fe400087fe4ff */
[----:B------:R-:W-:-:S03]  /*02e0*/  IADD3.X R7, PT, PT, R7, UR15, RZ, P1, !PT ;  /* 0x0000000f07077c10 */ /* 0x000fc60008ffe4ff */
[----:B------:R-:W4:Y:S04]  /*02f0*/  LDG.E R0, desc[UR8][R10.64] ;  /* 0x000000080a007981 */ /* 0x000f28000c1e1900 */
[----:B------:R0:W4:Y:S01]  /*0300*/  LDG.E R7, desc[UR8][R6.64] ;  /* 0x0000000806077981 */ /* 0x000122000c1e1900 */
[----:B-1----:R-:W1:Y:S01]  /*0310*/  MUFU.RCP R12, R21 ;  /* 0x00000015000c7308 */ /* 0x002e620000001000 */
[----:B------:R-:W-:Y:S01]  /*0320*/  VIADD R9, R16, 0x1 ;  /* 0x0000000110097836 */ /* 0x000fe20000000000 */
[----:B------:R-:W-:Y:S01]  /*0330*/  BSSY.RECONVERGENT B3, `(.L_x_26) ;  /* 0x000001a000037945 */ /* 0x000fe20003800200 */
[----:B------:R-:W-:Y:S02]  /*0340*/  VIADD R13, R25, 0xffffffff ;  /* 0xffffffff190d7836 */ /* 0x000fe40000000000 */
[----:B------:R-:W-:-:S04]  /*0350*/  IMAD.WIDE.U32 R2, R9, 0x4, R2 ;  /* 0x0000000409027825 */ /* 0x000fc800078e0002 */
[C---:B------:R-:W-:Y:S01]  /*0360*/  IMAD.WIDE.U32 R14, R13.reuse, UR18, R4 ;  /* 0x000000120d0e7c25 */ /* 0x040fe2000f8e0004 */
[C---:B0-----:R-:W-:Y:S02]  /*0370*/  IADD3 R6, P1, PT, R8.reuse, UR12, RZ ;  /* 0x0000000c08067c10 */ /* 0x041fe4000ff3e0ff */
[----:B------:R-:W-:Y:S01]  /*0380*/  IADD3 R8, P3, PT, R8, UR16, RZ ;  /* 0x0000001008087c10 */ /* 0x000fe2000ff7e0ff */
[----:B------:R-:W-:Y:S01]  /*0390*/  IMAD R15, R13, UR19, R15 ;  /* 0x000000130d0f7c24 */ /* 0x000fe2000f8e020f */
[----:B------:R-:W-:Y:S02]  /*03a0*/  IADD3 R14, P4, PT, R14, UR16, RZ ;  /* 0x000000100e0e7c10 */ /* 0x000fe4000ff9e0ff */
[----:B------:R-:W-:Y:S01]  /*03b0*/  IADD3.X R9, PT, PT, R22, UR17, RZ, P3, !PT ;  /* 0x0000001116097c10 */ /* 0x000fe20009ffe4ff */
[----:B-1----:R-:W-:Y:S01]  /*03c0*/  FFMA R27, R12, -R21, 1 ;  /* 0x3f8000000c1b7423 */ /* 0x002fe20000000815 */
[----:B------:R-:W-:-:S03]  /*03d0*/  IADD3.X R15, PT, PT, R15, UR17, RZ, P4, !PT ;  /* 0x000000110f0f7c10 */ /* 0x000fc6000a7fe4ff */
[----:B------:R-:W-:Y:S01]  /*03e0*/  FFMA R27, R12, R27, R12 ;  /* 0x0000001b0c1b7223 */ /* 0x000fe2000000000c */
[----:B------:R-:W-:-:S04]  /*03f0*/  IADD3 R12, P2, PT, R2, UR12, RZ ;  /* 0x0000000c020c7c10 */ /* 0x000fc8000ff5e0ff */
[----:B------:R-:W-:Y:S01]  /*0400*/  IADD3.X R13, PT, PT, R3, UR13, RZ, P2, !PT ;  /* 0x0000000d030d7c10 */ /* 0x000fe200097fe4ff */
[----:B----4-:R-:W-:Y:S01]  /*0410*/  FADD R0, R0, -R7 ;  /* 0x8000000700007221 */ /* 0x010fe20000000000 */
[----:B------:R-:W-:-:S03]  /*0420*/  IADD3.X R7, PT, PT, R22, UR13, RZ, P1, !PT ;  /* 0x0000000d16077c10 */ /* 0x000fc60008ffe4ff */
[----:B------:R-:W0:Y:S01]  /*0430*/  FCHK P0, R0, R21 ;  /* 0x0000001500007302 */ /* 0x000e220000000000 */
[----:B------:R-:W-:-:S04]  /*0440*/  FFMA R24, R0, R27, RZ ;  /* 0x0000001b00187223 */ /* 0x000fc800000000ff */
[----:B------:R-:W-:-:S04]  /*0450*/  FFMA R2, R24, -R21, R0 ;  /* 0x8000001518027223 */ /* 0x000fc80000000000 */
[----:B------:R-:W-:Y:S01]  /*0460*/  FFMA R22, R27, R2, R24 ;  /* 0x000000021b167223 */ /* 0x000fe20000000018 */
[----:B0-----:R-:W-:Y:S06]  /*0470*/  @!P0 BRA `(.L_x_27) ;  /* 0x0000000000148947 */ /* 0x001fec0003800000 */
[----:B------:R-:W0:Y:S01]  /*0480*/  LDCU UR4, c[0x3][0xc] ;  /* 0x00c00180ff0477ac */ /* 0x000e220008000800 */
[----:B------:R-:W-:Y:S02]  /*0490*/  MOV R2, 0x4c0 ;  /* 0x000004c000027802 */ /* 0x000fe40000000f00 */
[----:B0-----:R-:W-:-:S07]  /*04a0*/  MOV R3, UR4 ;  /* 0x0000000400037c02 */ /* 0x001fce0008000f00 */
[----:B--23--:R-:W-:Y:S05]  /*04b0*/  CALL.REL.NOINC `($__internal_1_$__cuda_sm3x_div_rn_noftz_f32_slowpath) ;  /* 0x00000004008c7944 */ /* 0x00cfea0003c00000 */
[----:B------:R-:W-:-:S07]  /*04c0*/  IMAD.MOV.U32 R22, RZ, RZ, R0 ;  /* 0x000000ffff167224 */ /* 0x000fce00078e0000 */
.L_x_27:
[----:B------:R-:W-:Y:S05]  /*04d0*/  BSYNC.RECONVERGENT B3 ;  /* 0x0000000000037941 */ /* 0x000fea0003800200 */
.L_x_26:
[----:B------:R-:W4:Y:S04]  /*04e0*/  LDG.E R0, desc[UR8][R8.64] ;  /* 0x0000000808007981 */ /* 0x000f28000c1e1900 */
[----:B------:R-:W4:Y:S04]  /*04f0*/  LDG.E R15, desc[UR8][R14.64] ;  /* 0x000000080e0f7981 */ /* 0x000f28000c1e1900 */
[----:B------:R-:W5:Y:S01]  /*0500*/  LDG.E R29, desc[UR8][R6.64] ;  /* 0x00000008061d7981 */ /* 0x000f62000c1e1900 */
[----:B--2---:R-:W0:Y:S01]  /*0510*/  MUFU.RCP R2, R23 ;  /* 0x0000001700027308 */ /* 0x004e220000001000 */
[----:B------:R-:W-:Y:S01]  /*0520*/  BSSY.RECONVERGENT B3, `(.L_x_28) ;  /* 0x000000f000037945 */ /* 0x000fe20003800200 */
[----:B0-----:R-:W-:-:S04]  /*0530*/  FFMA R3, R2, -R23, 1 ;  /* 0x3f80000002037423 */ /* 0x001fc80000000817 */
[----:B------:R-:W-:Y:S01]  /*0540*/  FFMA R3, R2, R3, R2 ;  /* 0x0000000302037223 */ /* 0x000fe20000000002 */
[----:B----4-:R-:W-:-:S04]  /*0550*/  FADD R0, R0, -R15 ;  /* 0x8000000f00007221 */ /* 0x010fc80000000000 */
[----:B------:R-:W0:Y:S01]  /*0560*/  FCHK P0, R0, R23 ;  /* 0x0000001700007302 */ /* 0x000e220000000000 */
[----:B------:R-:W-:Y:S01]  /*0570*/  FFMA R2, R0, R3, RZ ;  /* 0x0000000300027223 */ /* 0x000fe200000000ff */
[----:B-----5:R-:W-:-:S03]  /*0580*/  FADD R27, R29, 100 ;  /* 0x42c800001d1b7421 */ /* 0x020fc60000000000 */
[----:B------:R-:W-:-:S04]  /*0590*/  FFMA R24, R2, -R23, R0 ;  /* 0x8000001702187223 */ /* 0x000fc80000000000 */
[----:B------:R-:W-:Y:S01]  /*05a0*/  FFMA R2, R3, R24, R2 ;  /* 0x0000001803027223 */ /* 0x000fe20000000002 */
[----:B0-----:R-:W-:Y:S06]  /*05b0*/  @!P0 BRA `(.L_x_29) ;  /* 0x0000000000148947 */ /* 0x001fec0003800000 */
[----:B------:R-:W0:Y:S01]  /*05c0*/  LDCU UR4, c[0x3][0x10] ;  /* 0x00c00200ff0477ac */ /* 0x000e220008000800 */
[----:B------:R-:W-:Y:S01]  /*05d0*/  MOV R2, 0x600 ;  /* 0x0000060000027802 */ /* 0x000fe20000000f00 */
[----:B0-----:R-:W-:-:S07]  /*05e0*/  IMAD.U32 R3, RZ, RZ, UR4 ;  /* 0x00000004ff037e24 */ /* 0x001fce000f8e00ff */
[----:B---3--:R-:W-:Y:S05]  /*05f0*/  CALL.REL.NOINC `($__internal_1_$__cuda_sm3x_div_rn_noftz_f32_slowpath) ;  /* 0x00000004003c7944 */ /* 0x008fea0003c00000 */
[----:B------:R-:W-:-:S07]  /*0600*/  MOV R2, R0 ;  /* 0x0000000000027202 */ /* 0x000fce0000000f00 */
.L_x_29:
[----:B------:R-:W-:Y:S05]  /*0610*/  BSYNC.RECONVERGENT B3 ;  /* 0x0000000000037941 */ /* 0x000fea0003800200 */
.L_x_28:
[----:B------:R-:W-:-:S04]  /*0620*/  FMUL R2, R27, R2 ;  /* 0x000000021b027220 */ /* 0x000fc80000400000 */
[----:B------:R-:W-:-:S04]  /*0630*/  FFMA R2, R27, R22, R2 ;  /* 0x000000161b027223 */ /* 0x000fc80000000002 */
[----:B---3--:R-:W-:-:S05]  /*0640*/  FFMA R29, -R2, R20, R29 ;  /* 0x00000014021d7223 */ /* 0x008fca000000011d */
[----:B------:R0:W-:Y:S04]  /*0650*/  STG.E desc[UR8][R6.64], R29 ;  /* 0x0000001d06007986 */ /* 0x0001e8000c101908 */
[----:B------:R-:W2:Y:S01]  /*0660*/  LDG.E R12, desc[UR8][R12.64] ;  /* 0x000000080c0c7981 */ /* 0x000ea2000c1e1900 */
[----:B------:R-:W-:Y:S01]  /*0670*/  UMOV UR4, 0x9ee75616 ;  /* 0x9ee7561600047882 */ /* 0x000fe20000000000 */
[----:B------:R-:W-:Y:S01]  /*0680*/  UMOV UR5, 0x3cd203af ;  /* 0x3cd203af00057882 */ /* 0x000fe20000000000 */
[----:B------:R-:W-:Y:S01]  /*0690*/  BSSY.RECONVERGENT B3, `(.L_x_30) ;  /* 0x0000019000037945 */ /* 0x000fe20003800200 */
[----:B--2---:R-:W-:-:S04]  /*06a0*/  FADD R15, -R29, R12 ;  /* 0x0000000c1d0f7221 */ /* 0x004fc80000000100 */
[----:B------:R-:W1:Y:S02]  /*06b0*/  F2F.F64.F32 R2, R15 ;  /* 0x0000000f00027310 */ /* 0x000e640000201800 */
[----:B-1----:R-:W-:-:S14]  /*06c0*/  DSETP.GT.AND P0, PT, R2, UR4, PT ;  /* 0x0000000402007e2a */ /* 0x002fdc000bf04000 */
[----:B0-----:R-:W-:Y:S05]  /*06d0*/  @!P0 BRA `(.L_x_31) ;  /* 0x0000000000508947 */ /* 0x001fea0003800000 */
[----:B------:R-:W2:Y:S01]  /*06e0*/  LDG.E R11, desc[UR8][R10.64] ;  /* 0x000000080a0b7981 */ /* 0x000ea2000c1e1900 */
[----:B------:R-:W0:Y:S01]  /*06f0*/  MUFU.RCP R2, R21 ;  /* 0x0000001500027308 */ /* 0x000e220000001000 */
[----:B------:R-:W-:Y:S01]  /*0700*/  BSSY.RECONVERGENT B4, `(.L_x_32) ;  /* 0x000000f000047945 */ /* 0x000fe20003800200 */
[----:B0-----:R-:W-:Y:S01]  /*0710*/  FFMA R3, R2, -R21, 1 ;  /* 0x3f80000002037423 */ /* 0x001fe20000000815 */
[----:B--2---:R-:W-:-:S04]  /*0720*/  FMUL R0, R11, R20 ;  /* 0x000000140b007220 */ /* 0x004fc80000400000 */
[----:B------:R-:W-:Y:S01]  /*0730*/  FMUL R15, R15, R0 ;  /* 0x000000000f0f7220 */ /* 0x000fe20000400000 */
[----:B------:R-:W-:-:S03]  /*0740*/  FFMA R0, R2, R3, R2 ;  /* 0x0000000302007223 */ /* 0x000fc60000000002 */
[----:B------:R-:W0:Y:S01]  /*0750*/  FCHK P0, R15, R21 ;  /* 0x000000150f007302 */ /* 0x000e220000000000 */
[----:B------:R-:W-:-:S04]  /*0760*/  FFMA R2, R0, R15, RZ ;  /* 0x0000000f00027223 */ /* 0x000fc800000000ff */
[----:B------:R-:W-:-:S04]  /*0770*/  FFMA R3, R2, -R21, R15 ;  /* 0x8000001502037223 */ /* 0x000fc8000000000f */
[----:B------:R-:W-:Y:S01]  /*0780*/  FFMA R0, R0, R3, R2 ;  /* 0x0000000300007223 */ /* 0x000fe20000000002 */
[----:B0-----:R-:W-:Y:S06]  /*0790*/  @!P0 BRA `(.L_x_33) ;  /* 0x0000000000148947 */ /* 0x001fec0003800000 */
[----:B------:R-:W0:Y:S01]  /*07a0*/  LDCU UR4, c[0x3][0xc] ;  /* 0x00c00180ff0477ac */ /* 0x000e220008000800 */
[----:B------:R-:W-:Y:S01]  /*07b0*/  IMAD.MOV.U32 R0, RZ, RZ, R15 ;  /* 0x000000ffff007224 */ /* 0x000fe200078e000f */
[----:B------:R-:W-:Y:S01]  /*07c0*/  MOV R2, 0x7f0 ;  /* 0x000007f000027802 */ /* 0x000fe20000000f00 */
[----:B0-----:R-:W-:-:S07]  /*07d0*/  IMAD.U32 R3, RZ, RZ, UR4 ;  /* 0x00000004ff037e24 */ /* 0x001fce000f8e00ff */
[----:B------:R-:W-:Y:S05]  /*07e0*/  CALL.REL.NOINC `($__internal_1_$__cuda_sm3x_div_rn_noftz_f32_slowpath) ;  /* 0x0000000000c07944 */ /* 0x000fea0003c00000 */
.L_x_33:
[----:B------:R-:W-:Y:S05]  /*07f0*/  BSYNC.RECONVERGENT B4 ;  /* 0x0000000000047941 */ /* 0x000fea0003800200 */
.L_x_32:
[----:B------:R-:W-:-:S05]  /*0800*/  FADD R29, R29, -R0 ;  /* 0x800000001d1d7221 */ /* 0x000fca0000000000 */
[----:B------:R0:W-:Y:S02]  /*0810*/  STG.E desc[UR8][R6.64], R29 ;  /* 0x0000001d06007986 */ /* 0x0001e4000c101908 */
.L_x_31:
[----:B------:R-:W-:Y:S05]  /*0820*/  BSYNC.RECONVERGENT B3 ;  /* 0x0000000000037941 */ /* 0x000fea0003800200 */
.L_x_30:
[----:B------:R-:W-:Y:S01]  /*0830*/  IMAD.WIDE.U32 R2, R16, 0x4, RZ ;  /* 0x0000000410027825 */ /* 0x000fe200078e00ff */
[----:B------:R-:W-:-:S05]  /*0840*/  IADD3 R11, PT, PT, R25, 0x1, RZ ;  /* 0x00000001190b7810 */ /* 0x000fca0007ffe0ff */
[----:B------:R-:W-:-:S04]  /*0850*/  IMAD.WIDE.U32 R2, R11, UR10, R2 ;  /* 0x0000000a0b027c25 */ /* 0x000fc8000f8e0002 */
[----:B------:R-:W-:Y:S01]  /*0860*/  IMAD R11, R11, UR11, R3 ;  /* 0x0000000b0b0b7c24 */ /* 0x000fe2000f8e0203 */
[----:B------:R-:W-:-:S04]  /*0870*/  IADD3 R10, P0, PT, R2, UR20, RZ ;  /* 0x00000014020a7c10 */ /* 0x000fc8000ff1e0ff */
[----:B------:R-:W-:-:S05]  /*0880*/  IADD3.X R11, PT, PT, R11, UR21, RZ, P0, !PT ;  /* 0x000000150b0b7c10 */ /* 0x000fca00087fe4ff */
[----:B------:R-:W2:Y:S01]  /*0890*/  LDG.E R10, desc[UR8][R10.64] ;  /* 0x000000080a0a7981 */ /* 0x000ea2000c1e1900 */
[----:B------:R-:W-:Y:S01]  /*08a0*/  UMOV UR4, 0x9ee75616 ;  /* 0x9ee7561600047882 */ /* 0x000fe20000000000 */
[----:B------:R-:W-:Y:S01]  /*08b0*/  UMOV UR5, 0x3cd203af ;  /* 0x3cd203af00057882 */ /* 0x000fe20000000000 */
[----:B--2---:R-:W-:-:S04]  /*08c0*/  FADD R13, R10, -R29 ;  /* 0x8000001d0a0d7221 */ /* 0x004fc80000000000 */
[----:B------:R-:W1:Y:S02]  /*08d0*/  F2F.F64.F32 R2, R13 ;  /* 0x0000000d00027310 */ /* 0x000e640000201800 */
[----:B-1----:R-:W-:-:S14]  /*08e0*/  DSETP.GT.AND P0, PT, R2, UR4, PT ;  /* 0x0000000402007e2a */ /* 0x002fdc000bf04000 */
[----:B------:R-:W-:Y:S05]  /*08f0*/  @!P0 BRA `(.L_x_25) ;  /* 0x0000000000508947 */ /* 0x000fea0003800000 */
[----:B------:R-:W2:Y:S01]  /*0900*/  LDG.E R8, desc[UR8][R8.64] ;  /* 0x0000000808087981 */ /* 0x000ea2000c1e1900 */
[----:B------:R-:W1:Y:S01]  /*0910*/  MUFU.RCP R2, R23 ;  /* 0x0000001700027308 */ /* 0x000e620000001000 */
[----:B------:R-:W-:Y:S01]  /*0920*/  BSSY.RECONVERGENT B3, `(.L_x_34) ;  /* 0x000000f000037945 */ /* 0x000fe20003800200 */
[----:B-1----:R-:W-:Y:S01]  /*0930*/  FFMA R3, R2, -R23, 1 ;  /* 0x3f80000002037423 */ /* 0x002fe20000000817 */
[----:B--2---:R-:W-:-:S04]  /*0940*/  FMUL R0, R8, UR7 ;  /* 0x0000000708007c20 */ /* 0x004fc80008400000 */
[----:B------:R-:W-:Y:S01]  /*0950*/  FMUL R13, R13, R0 ;  /* 0x000000000d0d7220 */ /* 0x000fe20000400000 */
[----:B------:R-:W-:-:S03]  /*0960*/  FFMA R0, R2, R3, R2 ;  /* 0x0000000302007223 */ /* 0x000fc60000000002 */
[----:B------:R-:W1:Y:S01]  /*0970*/  FCHK P0, R13, R23 ;  /* 0x000000170d007302 */ /* 0x000e620000000000 */
[----:B------:R-:W-:-:S04]  /*0980*/  FFMA R2, R0, R13, RZ ;  /* 0x0000000d00027223 */ /* 0x000fc800000000ff */
[----:B------:R-:W-:-:S04]  /*0990*/  FFMA R3, R2, -R23, R13 ;  /* 0x8000001702037223 */ /* 0x000fc8000000000d */
[----:B------:R-:W-:Y:S01]  /*09a0*/  FFMA R0, R0, R3, R2 ;  /* 0x0000000300007223 */ /* 0x000fe20000000002 */
[----:B-1----:R-:W-:Y:S06]  /*09b0*/  @!P0 BRA `(.L_x_35) ;  /* 0x0000000000148947 */ /* 0x002fec0003800000 */
[----:B------:R-:W1:Y:S01]  /*09c0*/  LDCU UR4, c[0x3][0x10] ;  /* 0x00c00200ff0477ac */ /* 0x000e620008000800 */
[----:B------:R-:W-:Y:S01]  /*09d0*/  IMAD.MOV.U32 R0, RZ, RZ, R13 ;  /* 0x000000ffff007224 */ /* 0x000fe200078e000d */
[----:B------:R-:W-:Y:S01]  /*09e0*/  MOV R2, 0xa10 ;  /* 0x00000a1000027802 */ /* 0x000fe20000000f00 */
[----:B-1----:R-:W-:-:S07]  /*09f0*/  IMAD.U32 R3, RZ, RZ, UR4 ;  /* 0x00000004ff037e24 */ /* 0x002fce000f8e00ff */
[----:B0-----:R-:W-:Y:S05]  /*0a00*/  CALL.REL.NOINC `($__internal_1_$__cuda_sm3x_div_rn_noftz_f32_slowpath) ;  /* 0x0000000000387944 */ /* 0x001fea0003c00000 */
.L_x_35:
[----:B------:R-:W-:Y:S05]  /*0a10*/  BSYNC.RECONVERGENT B3 ;  /* 0x0000000000037941 */ /* 0x000fea0003800200 */
.L_x_34:
[----:B0-----:R-:W-:-:S05]  /*0a20*/  FADD R29, -R0, R29 ;  /* 0x0000001d001d7221 */ /* 0x001fca0000000100 */
[----:B------:R4:W-:Y:S02]  /*0a30*/  STG.E desc[UR8][R6.64], R29 ;  /* 0x0000001d06007986 */ /* 0x0009e4000c101908 */
.L_x_25:
[----:B0-----:R-:W-:Y:S05]  /*0a40*/  BSYNC.RECONVERGENT B2 ;  /* 0x0000000000027941 */ /* 0x001fea0003800200 */
.L_x_24:
[----:B------:R-:W-:-:S04]  /*0a50*/  IADD3 R25, PT, PT, R18, R25, RZ ;  /* 0x0000001912197210 */ /* 0x000fc80007ffe0ff */
[----:B------:R-:W-:-:S13]  /*0a60*/  ISETP.GE.AND P0, PT, R25, UR22, PT ;  /* 0x0000001619007c0c */ /* 0x000fda000bf06270 */
[----:B------:R-:W-:Y:S05]  /*0a70*/  @!P0 BRA `(.L_x_36) ;  /* 0xfffffff400e48947 */ /* 0x000fea000383ffff */
.L_x_23:
[----:B0-----:R-:W-:Y:S05]  /*0a80*/  BSYNC.RECONVERGENT B1 ;  /* 0x0000000000017941 */ /* 0x001fea0003800200 */
.L_x_22:
[----:B------:R-:W0:Y:S01]  /*0a90*/  LDCU UR4, c[0x3][URZ] ;  /* 0x00c00000ff0477ac */ /* 0x000e220008000800 */
[----:B------:R-:W-:-:S05]  /*0aa0*/  IMAD.IADD R16, R19, 0x1, R16 ;  /* 0x0000000113107824 */ /* 0x000fca00078e0210 */
[----:B0-----:R-:W-:-:S13]  /*0ab0*/  ISETP.GE.AND P0, PT, R16, UR4, PT ;  /* 0x0000000410007c0c */ /* 0x001fda000bf06270 */
[----:B------:R-:W-:Y:S05]  /*0ac0*/  @!P0 BRA `(.L_x_37) ;  /* 0xfffffff400ac8947 */ /* 0x000fea000383ffff */
[----:B------:R-:W-:Y:S05]  /*0ad0*/  BSYNC.RECONVERGENT B0 ;  /* 0x0000000000007941 */ /* 0x000fea0003800200 */
.L_x_21:
[----:B------:R-:W-:Y:S05]  /*0ae0*/  EXIT ;  /* 0x000000000000794d */ /* 0x000fea0003800000 */
        .weak           $__internal_1_$__cuda_sm3x_div_rn_noftz_f32_slowpath
        .type           $__internal_1_$__cuda_sm3x_div_rn_noftz_f32_slowpath,@function
        .size           $__internal_1_$__cuda_sm3x_div_rn_noftz_f32_slowpath,(.L_x_146 - $__internal_1_$__cuda_sm3x_div_rn_noftz_f32_slowpath)
$__internal_1_$__cuda_sm3x_div_rn_noftz_f32_slowpath:
[----:B------:R-:W-:Y:S01]  /*0af0*/  SHF.R.U32.HI R24, RZ, 0x17, R3 ;  /* 0x00000017ff187819 */ /* 0x000fe20000011603 */
[----:B------:R-:W-:Y:S01]  /*0b00*/  BSSY.RECONVERGENT B5, `(.L_x_38) ;  /* 0x0000062000057945 */ /* 0x000fe20003800200 */
[----:B------:R-:W-:Y:S02]  /*0b10*/  SHF.R.U32.HI R28, RZ, 0x17, R0 ;  /* 0x00000017ff1c7819 */ /* 0x000fe40000011600 */
[----:B------:R-:W-:Y:S02]  /*0b20*/  LOP3.LUT R24, R24, 0xff, RZ, 0xc0, !PT ;  /* 0x000000ff18187812 */ /* 0x000fe400078ec0ff */
[----:B------:R-:W-:-:S03]  /*0b30*/  LOP3.LUT R28, R28, 0xff, RZ, 0xc0, !PT ;  /* 0x000000ff1c1c7812 */ /* 0x000fc600078ec0ff */
[----:B------:R-:W-:Y:S01]  /*0b40*/  VIADD R31, R24, 0xffffffff ;  /* 0xffffffff181f7836 */ /* 0x000fe20000000000 */
[----:B------:R-:W-:-:S04]  /*0b50*/  IADD3 R30, PT, PT, R28, -0x1, RZ ;  /* 0xffffffff1c1e7810 */ /* 0x000fc80007ffe0ff */
[----:B------:R-:W-:-:S04]  /*0b60*/  ISETP.GT.U32.AND P0, PT, R31, 0xfd, PT ;  /* 0x000000fd1f00780c */ /* 0x000fc80003f04070 */
[----:B------:R-:W-:-:S13]  /*0b70*/  ISETP.GT.U32.OR P0, PT, R30, 0xfd, P0 ;  /* 0x000000fd1e00780c */ /* 0x000fda0000704470 */
[----:B------:R-:W-:Y:S01]  /*0b80*/  @!P0 IMAD.MOV.U32 R26, RZ, RZ, RZ ;  /* 0x000000ffff1a8224 */ /* 0x000fe200078e00ff */
[----:B------:R-:W-:Y:S06]  /*0b90*/  @!P0 BRA `(.L_x_39) ;  /* 0x00000000005c8947 */ /* 0x000fec0003800000 */
[----:B------:R-:W-:Y:S02]  /*0ba0*/  FSETP.GTU.FTZ.AND P0, PT, |R0|, +INF , PT ;  /* 0x7f8000000000780b */ /* 0x000fe40003f1c200 */
[----:B------:R-:W-:-:S04]  /*0bb0*/  FSETP.GTU.FTZ.AND P1, PT, |R3|, +INF , PT ;  /* 0x7f8000000300780b */ /* 0x000fc80003f3c200 */
[----:B------:R-:W-:-:S13]  /*0bc0*/  PLOP3.LUT P0, PT, P0, P1, PT, 0xf8, 0x8f ;  /* 0x00000000008f781c */ /* 0x000fda0000703f70 */
[----:B------:R-:W-:Y:S05]  /*0bd0*/  @P0 BRA `(.L_x_40) ;  /* 0x00000004004c0947 */ /* 0x000fea0003800000 */
[----:B------:R-:W-:-:S13]  /*0be0*/  LOP3.LUT P0, RZ, R3, 0x7fffffff, R0, 0xc8, !PT ;  /* 0x7fffffff03ff7812 */ /* 0x000fda000780c800 */
[----:B------:R-:W-:Y:S05]  /*0bf0*/  @!P0 BRA `(.L_x_41) ;  /* 0x00000004003c8947 */ /* 0x000fea0003800000 */
[C---:B------:R-:W-:Y:S02]  /*0c00*/  FSETP.NEU.FTZ.AND P1, PT, |R0|.reuse, +INF , PT ;  /* 0x7f8000000000780b */ /* 0x040fe40003f3d200 */
[----:B------:R-:W-:Y:S02]  /*0c10*/  FSETP.NEU.FTZ.AND P2, PT, |R3|, +INF , PT ;  /* 0x7f8000000300780b */ /* 0x000fe40003f5d200 */
[----:B------:R-:W-:-:S11]  /*0c20*/  FSETP.NEU.FTZ.AND P0, PT, |R0|, +INF , PT ;  /* 0x7f8000000000780b */ /* 0x000fd60003f1d200 */
[----:B------:R-:W-:Y:S05]  /*0c30*/  @!P2 BRA !P1, `(.L_x_41) ;  /* 0x00000004002ca947 */ /* 0x000fea0004800000 */
[----:B------:R-:W-:-:S04]  /*0c40*/  LOP3.LUT P1, RZ, R0, 0x7fffffff, RZ, 0xc0, !PT ;  /* 0x7fffffff00ff7812 */ /* 0x000fc8000782c0ff */
[----:B------:R-:W-:-:S13]  /*0c50*/  PLOP3.LUT P1, PT, P2, P1, PT, 0x2f, 0xf2 ;  /* 0x0000000000f2781c */ /* 0x000fda0001722577 */
[----:B------:R-:W-:Y:S05]  /*0c60*/  @P1 BRA `(.L_x_42) ;  /* 0x0000000400181947 */ /* 0x000fea0003800000 */
[----:B------:R-:W-:-:S04]  /*0c70*/  LOP3.LUT P1, RZ, R3, 0x7fffffff, RZ, 0xc0, !PT ;  /* 0x7fffffff03ff7812 */ /* 0x000fc8000782c0ff */
[----:B------:R-:W-:-:S13]  /*0c80*/  PLOP3.LUT P0, PT, P0, P1, PT, 0x2f, 0xf2 ;  /* 0x0000000000f2781c */ /* 0x000fda0000702577 */
[----:B------:R-:W-:Y:S05]  /*0c90*/  @P0 BRA `(.L_x_43) ;  /* 0x0000000400000947 */ /* 0x000fea0003800000 */
[----:B------:R-:W-:Y:S02]  /*0ca0*/  ISETP.GE.AND P0, PT, R30, RZ, PT ;  /* 0x000000ff1e00720c */ /* 0x000fe40003f06270 */
[----:B------:R-:W-:-:S11]  /*0cb0*/  ISETP.GE.AND P1, PT, R31, RZ, PT ;  /* 0x000000ff1f00720c */ /* 0x000fd60003f26270 */
[----:B------:R-:W-:Y:S01]  /*0cc0*/  @P0 IMAD.MOV.U32 R26, RZ, RZ, RZ ;  /* 0x000000ffff1a0224 */ /* 0x000fe200078e00ff */
[----:B------:R-:W-:Y:S01]  /*0cd0*/  @!P0 MOV R26, 0xffffffc0 ;  /* 0xffffffc0001a8802 */ /* 0x000fe20000000f00 */
[----:B------:R-:W-:Y:S01]  /*0ce0*/  @!P0 FFMA R0, R0, 1.84467440737095516160e+19, RZ ;  /* 0x5f80000000008823 */ /* 0x000fe200000000ff */
[----:B------:R-:W-:-:S03]  /*0cf0*/  @!P1 FFMA R3, R3, 1.84467440737095516160e+19, RZ ;  /* 0x5f80000003039823 */ /* 0x000fc600000000ff */
[----:B------:R-:W-:-:S07]  /*0d00*/  @!P1 VIADD R26, R26, 0x40 ;  /* 0x000000401a1a9836 */ /* 0x000fce0000000000 */
.L_x_39:
[----:B------:R-:W-:Y:S01]  /*0d10*/  LEA R30, R24, 0xc0800000, 0x17 ;  /* 0xc0800000181e7811 */ /* 0x000fe200078eb8ff */
[----:B------:R-:W-:Y:S04]  /*0d20*/  BSSY.RECONVERGENT B6, `(.L_x_44) ;  /* 0x0000036000067945 */ /* 0x000fe80003800200 */
[----:B------:R-:W-:Y:S01]  /*0d30*/  IMAD.IADD R30, R3, 0x1, -R30 ;  /* 0x00000001031e7824 */ /* 0x000fe200078e0a1e */
[----:B------:R-:W-:-:S03]  /*0d40*/  IADD3 R3, PT, PT, R28, -0x7f, RZ ;  /* 0xffffff811c037810 */ /* 0x000fc60007ffe0ff */
[----:B------:R-:W0:Y:S01]  /*0d50*/  MUFU.RCP R32, R30 ;  /* 0x0000001e00207308 */ /* 0x000e220000001000 */
[----:B------:R-:W-:Y:S01]  /*0d60*/  FADD.FTZ R31, -R30, -RZ ;  /* 0x800000ff1e1f7221 */ /* 0x000fe20000010100 */
[C---:B------:R-:W-:Y:S01]  /*0d70*/  IMAD R0, R3.reuse, -0x800000, R0 ;  /* 0xff80000003007824 */ /* 0x040fe200078e0200 */
[----:B------:R-:W-:-:S05]  /*0d80*/  IADD3 R35, PT, PT, R3, 0x7f, -R24 ;  /* 0x0000007f03237810 */ /* 0x000fca0007ffe818 */
[----:B------:R-:W-:Y:S02]  /*0d90*/  IMAD.IADD R35, R35, 0x1, R26 ;  /* 0x0000000123237824 */ /* 0x000fe400078e021a */
[----:B0-----:R-:W-:-:S04]  /*0da0*/  FFMA R33, R32, R31, 1 ;  /* 0x3f80000020217423 */ /* 0x001fc8000000001f */
[----:B------:R-:W-:-:S04]  /*0db0*/  FFMA R33, R32, R33, R32 ;  /* 0x0000002120217223 */ /* 0x000fc80000000020 */
[----:B------:R-:W-:-:S04]  /*0dc0*/  FFMA R28, R0, R33, RZ ;  /* 0x00000021001c7223 */ /* 0x000fc800000000ff */
[----:B------:R-:W-:-:S04]  /*0dd0*/  FFMA R32, R31, R28, R0 ;  /* 0x0000001c1f207223 */ /* 0x000fc80000000000 */
[----:B------:R-:W-:-:S04]  /*0de0*/  FFMA R28, R33, R32, R28 ;  /* 0x00000020211c7223 */ /* 0x000fc8000000001c */
[----:B------:R-:W-:-:S04]  /*0df0*/  FFMA R31, R31, R28, R0 ;  /* 0x0000001c1f1f7223 */ /* 0x000fc80000000000 */
[----:B------:R-:W-:-:S05]  /*0e00*/  FFMA R0, R33, R31, R28 ;  /* 0x0000001f21007223 */ /* 0x000fca000000001c */
[----:B------:R-:W-:-:S04]  /*0e10*/  SHF.R.U32.HI R3, RZ, 0x17, R0 ;  /* 0x00000017ff037819 */ /* 0x000fc80000011600 */
[----:B------:R-:W-:-:S04]  /*0e20*/  LOP3.LUT R3, R3, 0xff, RZ, 0xc0, !PT ;  /* 0x000000ff03037812 */ /* 0x000fc800078ec0ff */
[----:B------:R-:W-:-:S05]  /*0e30*/  IADD3 R3, PT, PT, R3, R35, RZ ;  /* 0x0000002303037210 */ /* 0x000fca0007ffe0ff */
        /* <DEDUP_REMOVED lines=10> */
[-CC-:B------:R-:W-:Y:S01]  /*0ee0*/  FFMA.RZ R24, R33, R31.reuse, R28.reuse ;  /* 0x0000001f21187223 */ /* 0x180fe2000000c01c */
[C---:B------:R-:W-:Y:S02]  /*0ef0*/  ISETP.NE.AND P2, PT, R3.reuse, RZ, PT ;  /* 0x000000ff0300720c */ /* 0x040fe40003f45270 */
[----:B------:R-:W-:Y:S02]  /*0f00*/  ISETP.NE.AND P1, PT, R3, RZ, PT ;  /* 0x000000ff0300720c */ /* 0x000fe40003f25270 */
[----:B------:R-:W-:Y:S01]  /*0f10*/  LOP3.LUT R26, R24, 0x7fffff, RZ, 0xc0, !PT ;  /* 0x007fffff181a7812 */ /* 0x000fe200078ec0ff */
[CCC-:B------:R-:W-:Y:S01]  /*0f20*/  FFMA.RP R24, R33.reuse, R31.reuse, R28.reuse ;  /* 0x0000001f21187223 */ /* 0x1c0fe2000000801c */
[----:B------:R-:W-:Y:S01]  /*0f30*/  FFMA.RM R31, R33, R31, R28 ;  /* 0x0000001f211f7223 */ /* 0x000fe2000000401c */
[----:B------:R-:W-:Y:S01]  /*0f40*/  IADD3 R33, PT, PT, R3, 0x20, RZ ;  /* 0x0000002003217810 */ /* 0x000fe20007ffe0ff */
[----:B------:R-:W-:Y:S01]  /*0f50*/  IMAD.MOV R3, RZ, RZ, -R3 ;  /* 0x000000ffff037224 */ /* 0x000fe200078e0a03 */
[----:B------:R-:W-:-:S02]  /*0f60*/  LOP3.LUT R26, R26, 0x800000, RZ, 0xfc, !PT ;  /* 0x008000001a1a7812 */ /* 0x000fc400078efcff */
[----:B------:R-:W-:Y:S02]  /*0f70*/  FSETP.NEU.FTZ.AND P0, PT, R24, R31, PT ;  /* 0x0000001f1800720b */ /* 0x000fe40003f1d000 */
[----:B------:R-:W-:Y:S02]  /*0f80*/  SHF.L.U32 R33, R26, R33, RZ ;  /* 0x000000211a217219 */ /* 0x000fe400000006ff */
[----:B------:R-:W-:Y:S02]  /*0f90*/  SEL R3, R3, RZ, P2 ;  /* 0x000000ff03037207 */ /* 0x000fe40001000000 */
[----:B------:R-:W-:Y:S02]  /*0fa0*/  ISETP.NE.AND P1, PT, R33, RZ, P1 ;  /* 0x000000ff2100720c */ /* 0x000fe40000f25270 */
[----:B------:R-:W-:Y:S02]  /*0fb0*/  SHF.R.U32.HI R3, RZ, R3, R26 ;  /* 0x00000003ff037219 */ /* 0x000fe4000001161a */
[----:B------:R-:W-:-:S02]  /*0fc0*/  PLOP3.LUT P0, PT, P0, P1, PT, 0xf8, 0x8f ;  /* 0x00000000008f781c */ /* 0x000fc40000703f70 */
[----:B------:R-:W-:Y:S02]  /*0fd0*/  SHF.R.U32.HI R31, RZ, 0x1, R3 ;  /* 0x00000001ff1f7819 */ /* 0x000fe40000011603 */
[----:B------:R-:W-:-:S04]  /*0fe0*/  SEL R24, RZ, 0x1, !P0 ;  /* 0x00000001ff187807 */ /* 0x000fc80004000000 */
[----:B------:R-:W-:-:S04]  /*0ff0*/  LOP3.LUT R24, R24, 0x1, R31, 0xf8, !PT ;  /* 0x0000000118187812 */ /* 0x000fc800078ef81f */
[----:B------:R-:W-:-:S04]  /*1000*/  LOP3.LUT R24, R24, R3, RZ, 0xc0, !PT ;  /* 0x0000000318187212 */ /* 0x000fc800078ec0ff */
[----:B------:R-:W-:-:S04]  /*1010*/  IADD3 R31, PT, PT, R31, R24, RZ ;  /* 0x000000181f1f7210 */ /* 0x000fc80007ffe0ff */
[----:B------:R-:W-:Y:S01]  /*1020*/  LOP3.LUT R0, R31, R0, RZ, 0xfc, !PT ;  /* 0x000000001f007212 */ /* 0x000fe200078efcff */
[----:B------:R-:W-:Y:S06]  /*1030*/  BRA `(.L_x_47) ;  /* 0x0000000000107947 */ /* 0x000fec0003800000 */
.L_x_46:
[----:B------:R-:W-:-:S04]  /*1040*/  LOP3.LUT R0, R0, 0x80000000, RZ, 0xc0, !PT ;  /* 0x8000000000007812 */ /* 0x000fc800078ec0ff */
[----:B------:R-:W-:Y:S01]  /*1050*/  LOP3.LUT R0, R0, 0x7f800000, RZ, 0xfc, !PT ;  /* 0x7f80000000007812 */ /* 0x000fe200078efcff */
[----:B------:R-:W-:Y:S06]  /*1060*/  BRA `(.L_x_47) ;  /* 0x0000000000047947 */ /* 0x000fec0003800000 */
.L_x_45:
[----:B------:R-:W-:-:S07]  /*1070*/  IMAD R0, R35, 0x800000, R0 ;  /* 0x0080000023007824 */ /* 0x000fce00078e0200 */
.L_x_47:
[----:B------:R-:W-:Y:S05]  /*1080*/  BSYNC.RECONVERGENT B6 ;  /* 0x0000000000067941 */ /* 0x000fea0003800200 */
.L_x_44:
[----:B------:R-:W-:Y:S05]  /*1090*/  BRA `(.L_x_48) ;  /* 0x0000000000207947 */ /* 0x000fea0003800000 */
.L_x_43:
[----:B------:R-:W-:-:S04]  /*10a0*/  LOP3.LUT R0, R3, 0x80000000, R0, 0x48, !PT ;  /* 0x8000000003007812 */ /* 0x000fc800078e4800 */
[----:B------:R-:W-:Y:S01]  /*10b0*/  LOP3.LUT R0, R0, 0x7f800000, RZ, 0xfc, !PT ;  /* 0x7f80000000007812 */ /* 0x000fe200078efcff */
[----:B------:R-:W-:Y:S06]  /*10c0*/  BRA `(.L_x_48) ;  /* 0x0000000000147947 */ /* 0x000fec0003800000 */
.L_x_42:
[----:B------:R-:W-:Y:S01]  /*10d0*/  LOP3.LUT R0, R3, 0x80000000, R0, 0x48, !PT ;  /* 0x8000000003007812 */ /* 0x000fe200078e4800 */
[----:B------:R-:W-:Y:S06]  /*10e0*/  BRA `(.L_x_48) ;  /* 0x00000000000c7947 */ /* 0x000fec0003800000 */
.L_x_41:
[----:B------:R-:W0:Y:S01]  /*10f0*/  MUFU.RSQ R0, -QNAN ;  /* 0xffc0000000007908 */ /* 0x000e220000001400 */
[----:B------:R-:W-:Y:S05]  /*1100*/  BRA `(.L_x_48) ;  /* 0x0000000000047947 */ /* 0x000fea0003800000 */
.L_x_40:
[----:B------:R-:W-:-:S07]  /*1110*/  FADD.FTZ R0, R0, R3 ;  /* 0x0000000300007221 */ /* 0x000fce0000010000 */
.L_x_48:
[----:B------:R-:W-:Y:S05]  /*1120*/  BSYNC.RECONVERGENT B5 ;  /* 0x0000000000057941 */ /* 0x000fea0003800200 */
.L_x_38:
[----:B------:R-:W-:-:S04]  /*1130*/  HFMA2 R3, -RZ, RZ, 0, 0 ;  /* 0x00000000ff037431 */ /* 0x000fc800000001ff */
[----:B0-----:R-:W-:Y:S05]  /*1140*/  RET.REL.NODEC R2 `(_Z19integrate_elevationPfS_S_m) ;  /* 0xffffffec02ac7950 */ /* 0x001fea0003c3ffff */
.L_x_49:
        /* <DEDUP_REMOVED lines=11> */
.L_x_146:


//--------------------- .text._Z18integrate_velocityPfS_S_mS_S_R5meansii --------------------------
	.section	.text._Z18integrate_velocityPfS_S_mS_S_R5meansii,"ax",@progbits
	.align	128
        .global         _Z18integrate_velocityPfS_S_mS_S_R5meansii
        .type           _Z18integrate_velocityPfS_S_mS_S_R5meansii,@function
        .size           _Z18integrate_velocityPfS_S_mS_S_R5meansii,(.L_x_147 - _Z18integrate_velocityPfS_S_mS_S_R5meansii)
        .other          _Z18integrate_velocityPfS_S_mS_S_R5meansii,@"STO_CUDA_ENTRY STV_DEFAULT"
_Z18integrate_velocityPfS_S_mS_S_R5meansii:
.text._Z18integrate_velocityPfS_S_mS_S_R5meansii:
        /* <DEDUP_REMOVED lines=8> */
[----:B------:R-:W0:Y:S01]  /*0080*/  LDC R3, c[0x3][0xc] ;  /* 0x00c00300ff037b82 */ /* 0x000e220000000800 */
[----:B------:R-:W1:Y:S01]  /*0090*/  LDCU UR5, c[0x3][0x14] ;  /* 0x00c00280ff0577ac */ /* 0x000e620008000800 */
[----:B------:R-:W2:Y:S01]  /*00a0*/  S2R R4, SR_TID.Y ;  /* 0x0000000000047919 */ /* 0x000ea20000002200 */
[----:B------:R-:W3:Y:S05]  /*00b0*/  LDCU.64 UR6, c[0x0][0x3b8] ;  /* 0x00007700ff0677ac */ /* 0x000eea0008000a00 */
[----:B------:R-:W2:Y:S08]  /*00c0*/  S2UR UR4, SR_CTAID.Y ;  /* 0x00000000000479c3 */ /* 0x000eb00000002600 */
[----:B------:R-:W2:Y:S01]  /*00d0*/  LDC R7, c[0x0][0x364] ;  /* 0x0000d900ff077b82 */ /* 0x000ea20000000800 */
[----:B-1----:R-:W-:Y:S01]  /*00e0*/  MOV R6, UR5 ;  /* 0x0000000500067c02 */ /* 0x002fe20008000f00 */
[----:B---3--:R-:W-:Y:S01]  /*00f0*/  UISETP.GE.AND UP0, UPT, UR6, UR7, UPT ;  /* 0x000000070600728c */ /* 0x008fe2000bf06270 */
[----:B0-----:R-:W0:Y:S08]  /*0100*/  MUFU.RCP R11, R3 ;  /* 0x00000003000b7308 */ /* 0x001e300000001000 */
[----:B------:R-:W1:Y:S01]  /*0110*/  FCHK P0, R6, R3 ;  /* 0x0000000306007302 */ /* 0x000e620000000000 */
[----:B--2---:R-:W-:-:S02]  /*0120*/  IMAD R9, R7, UR4, R4 ;  /* 0x0000000407097c24 */ /* 0x004fc4000f8e0204 */
[----:B0-----:R-:W-:-:S04]  /*0130*/  FFMA R0, R11, -R3, 1 ;  /* 0x3f8000000b007423 */ /* 0x001fc80000000803 */
[----:B------:R-:W-:-:S04]  /*0140*/  FFMA R11, R11, R0, R11 ;  /* 0x000000000b0b7223 */ /* 0x000fc8000000000b */
[----:B------:R-:W-:-:S04]  /*0150*/  FFMA R0, R11, UR5, RZ ;  /* 0x000000050b007c23 */ /* 0x000fc800080000ff */
[----:B------:R-:W-:-:S04]  /*0160*/  FFMA R2, R0, -R3, UR5 ;  /* 0x0000000500027e23 */ /* 0x000fc80008000803 */
[----:B------:R-:W-:Y:S01]  /*0170*/  FFMA R11, R11, R2, R0 ;  /* 0x000000020b0b7223 */ /* 0x000fe20000000000 */
[----:B-1----:R-:W-:Y:S06]  /*0180*/  @!P0 BRA `(.L_x_50) ;  /* 0x00000000001c8947 */ /* 0x002fec0003800000 */
[----:B------:R-:W0:Y:S01]  /*0190*/  LDCU UR4, c[0x3][0x14] ;  /* 0x00c00280ff0477ac */ /* 0x000e220008000800 */
[----:B------:R-:W-:Y:S01]  /*01a0*/  MOV R26, 0x1f0 ;  /* 0x000001f0001a7802 */ /* 0x000fe20000000f00 */
[----:B------:R-:W1:Y:S01]  /*01b0*/  LDCU UR5, c[0x3][0xc] ;  /* 0x00c00180ff0577ac */ /* 0x000e620008000800 */
[----:B0-----:R-:W-:Y:S02]  /*01c0*/  MOV R3, UR4 ;  /* 0x0000000400037c02 */ /* 0x001fe40008000f00 */
[----:B-1----:R-:W-:-:S07]  /*01d0*/  MOV R0, UR5 ;  /* 0x0000000500007c02 */ /* 0x002fce0008000f00 */
[----:B------:R-:W-:Y:S05]  /*01e0*/  CALL.REL.NOINC `($__internal_2_$__cuda_sm3x_div_rn_noftz_f32_slowpath) ;  /* 0x0000001400807944 */ /* 0x000fea0003c00000 */
[----:B------:R-:W-:-:S07]  /*01f0*/  IMAD.MOV.U32 R11, RZ, RZ, R0 ;  /* 0x000000ffff0b7224 */ /* 0x000fce00078e0000 */
.L_x_50:
[----:B------:R-:W0:Y:S02]  /*0200*/  LDC.64 R12, c[0x3][0x10] ;  /* 0x00c00400ff0c7b82 */ /* 0x000e240000000a00 */
[----:B0-----:R-:W0:Y:S08]  /*0210*/  MUFU.RCP R3, R12 ;  /* 0x0000000c00037308 */ /* 0x001e300000001000 */
[----:B------:R-:W1:Y:S01]  /*0220*/  FCHK P0, R13, R12 ;  /* 0x0000000c0d007302 */ /* 0x000e620000000000 */
[----:B0-----:R-:W-:-:S04]  /*0230*/  FFMA R8, R3, -R12, 1 ;  /* 0x3f80000003087423 */ /* 0x001fc8000000080c */
[----:B------:R-:W-:-:S04]  /*0240*/  FFMA R8, R3, R8, R3 ;  /* 0x0000000803087223 */ /* 0x000fc80000000003 */
[----:B------:R-:W-:-:S04]  /*0250*/  FFMA R0, R8, R13, RZ ;  /* 0x0000000d08007223 */ /* 0x000fc800000000ff */
[----:B------:R-:W-:-:S04]  /*0260*/  FFMA R3, R0, -R12, R13 ;  /* 0x8000000c00037223 */ /* 0x000fc8000000000d */
[----:B------:R-:W-:Y:S01]  /*0270*/  FFMA R8, R8, R3, R0 ;  /* 0x0000000308087223 */ /* 0x000fe20000000000 */
[----:B-1----:R-:W-:Y:S06]  /*0280*/  @!P0 BRA `(.L_x_51) ;  /* 0x0000000000188947 */ /* 0x002fec0003800000 */
[----:B------:R-:W0:Y:S01]  /*0290*/  LDCU.64 UR4, c[0x3][0x10] ;  /* 0x00c00200ff0477ac */ /* 0x000e220008000a00 */
[----:B------:R-:W-:Y:S02]  /*02a0*/  MOV R26, 0x2e0 ;  /* 0x000002e0001a7802 */ /* 0x000fe40000000f00 */
[----:B0-----:R-:W-:Y:S02]  /*02b0*/  MOV R3, UR5 ;  /* 0x0000000500037c02 */ /* 0x001fe40008000f00 */
[----:B------:R-:W-:-:S07]  /*02c0*/  MOV R0, UR4 ;  /* 0x0000000400007c02 */ /* 0x000fce0008000f00 */
[----:B------:R-:W-:Y:S05]  /*02d0*/  CALL.REL.NOINC `($__internal_2_$__cuda_sm3x_div_rn_noftz_f32_slowpath) ;  /* 0x0000001400447944 */ /* 0x000fea0003c00000 */
[----:B------:R-:W-:-:S07]  /*02e0*/  MOV R8, R0 ;  /* 0x0000000000087202 */ /* 0x000fce0000000f00 */
.L_x_51:
[----:B------:R-:W0:Y:S01]  /*02f0*/  LDC R6, c[0x3][0x18] ;  /* 0x00c00600ff067b82 */ /* 0x000e220000000800 */
[----:B------:R-:W1:Y:S01]  /*0300*/  LDCU UR4, c[0x3][0x4] ;  /* 0x00c00080ff0477ac */ /* 0x000e620008000800 */
[----:B------:R-:W2:Y:S01]  /*0310*/  LDCU UR6, c[0x0][0x374] ;  /* 0x00006e80ff0677ac */ /* 0x000ea20008000800 */
[----:B------:R-:W3:Y:S01]  /*0320*/  LDCU UR7, c[0x0][0x370] ;  /* 0x00006e00ff0777ac */ /* 0x000ee20008000800 */
[----:B------:R-:W4:Y:S01]  /*0330*/  LDCU.64 UR16, c[0x0][0x358] ;  /* 0x00006b00ff1077ac */ /* 0x000f220008000a00 */
[----:B------:R-:W0:Y:S01]  /*0340*/  LDCU UR31, c[0x3][0x4] ;  /* 0x00c00080ff1f77ac */ /* 0x000e220008000800 */
[----:B-1----:R-:W-:Y:S02]  /*0350*/  UIADD3 UR5, UPT, UPT, UR4, -0x1, URZ ;  /* 0xffffffff04057890 */ /* 0x002fe4000fffe0ff */
[----:B------:R-:W-:Y:S01]  /*0360*/  UIADD3 UR4, UPT, UPT, UR4, -0x2, URZ ;  /* 0xfffffffe04047890 */ /* 0x000fe2000fffe0ff */
[----:B--2---:R-:W-:Y:S02]  /*0370*/  IMAD R7, R7, UR6, RZ ;  /* 0x0000000607077c24 */ /* 0x004fe4000f8e02ff */
[----:B0-----:R-:W-:Y:S01]  /*0380*/  FADD R6, -R6, 1 ;  /* 0x3f80000006067421 */ /* 0x001fe20000000100 */
[----:B------:R-:W0:Y:S01]  /*0390*/  LDCU UR23, c[0x3][0x4] ;  /* 0x00c00080ff1777ac */ /* 0x000e220008000800 */
[----:B---3--:R-:W-:Y:S01]  /*03a0*/  IMAD R5, R5, UR7, RZ ;  /* 0x0000000705057c24 */ /* 0x008fe2000f8e02ff */
[----:B------:R-:W1:Y:S01]  /*03b0*/  LDCU UR22, c[0x3][0x8] ;  /* 0x00c00100ff1677ac */ /* 0x000e620008000800 */
[----:B------:R-:W2:Y:S01]  /*03c0*/  LDCU UR30, c[0x3][0x8] ;  /* 0x00c00100ff1e77ac */ /* 0x000ea20008000800 */
[----:B------:R-:W3:Y:S01]  /*03d0*/  LDCU.64 UR20, c[0x0][0x398] ;  /* 0x00007300ff1477ac */ /* 0x000ee20008000a00 */
[----:B------:R-:W0:Y:S01]  /*03e0*/  LDCU.64 UR28, c[0x0][0x398] ;  /* 0x00007300ff1c77ac */ /* 0x000e220008000a00 */
[----:B------:R-:W0:Y:S01]  /*03f0*/  LDCU.64 UR24, c[0x3][URZ] ;  /* 0x00c00000ff1877ac */ /* 0x000e220008000a00 */
[----:B------:R-:W0:Y:S01]  /*0400*/  LDCU.64 UR26, c[0x3][URZ] ;  /* 0x00c00000ff1a77ac */ /* 0x000e220008000a00 */
[----:B------:R-:W0:Y:S01]  /*0410*/  LDCU.128 UR8, c[0x0][0x380] ;  /* 0x00007000ff0877ac */ /* 0x000e220008000c00 */
[----:B------:R-:W0:Y:S01]  /*0420*/  LDCU.128 UR12, c[0x0][0x380] ;  /* 0x00007000ff0c77ac */ /* 0x000e220008000c00 */
[----:B------:R-:W-:-:S02]  /*0430*/  USHF.R.S32.HI UR18, URZ, 0x1f, UR5 ;  /* 0x0000001fff127899 */ /* 0x000fc40008011405 */
[----:B------:R-:W-:Y:S01]  /*0440*/  USHF.R.S32.HI UR19, URZ, 0x1f, UR4 ;  /* 0x0000001fff137899 */ /* 0x000fe20008011404 */
[----:B----4-:R-:W-:Y:S11]  /*0450*/  BRA.U !UP0, `(.L_x_52) ;  /* 0x0000000908307547 */ /* 0x010ff6000b800000 */
[----:B------:R-:W-:Y:S01]  /*0460*/  BSSY.RECONVERGENT B2, `(.L_x_53) ;  /* 0x000008a000027945 */ /* 0x000fe20003800200 */
.L_x_67:
[----:B------:R-:W4:Y:S01]  /*0470*/  LDCU UR6, c[0x3][0x4] ;  /* 0x00c00080ff0677ac */ /* 0x000f220008000800 */
[----:B------:R-:W-:Y:S01]  /*0480*/  BSSY.RECONVERGENT B3, `(.L_x_54) ;  /* 0x0000083000037945 */ /* 0x000fe20003800200 */
[----:B----4-:R-:W-:-:S13]  /*0490*/  ISETP.GE.AND P0, PT, R9, UR6, PT ;  /* 0x0000000609007c0c */ /* 0x010fda000bf06270 */
[----:B------:R-:W-:Y:S05]  /*04a0*/  @P0 BRA `(.L_x_55) ;  /* 0x0000000800000947 */ /* 0x000fea0003800000 */
[----:B------:R-:W4:Y:S01]  /*04b0*/  LDCU.64 UR6, c[0x0][0x390] ;  /* 0x00007200ff0677ac */ /* 0x000f220008000a00 */
[----:B------:R-:W-:Y:S01]  /*04c0*/  IMAD.WIDE R24, R10, 0x4, RZ ;  /* 0x000000040a187825 */ /* 0x000fe200078e02ff */
[----:B------:R-:W-:-:S03]  /*04d0*/  MOV R14, R9 ;  /* 0x00000009000e7202 */ /* 0x000fc60000000f00 */
[----:B------:R-:W-:Y:S01]  /*04e0*/  VIADD R2, R10, 0x1 ;  /* 0x000000010a027836 */ /* 0x000fe20000000000 */
[----:B----4-:R-:W-:-:S04]  /*04f0*/  IADD3 R36, P0, PT, R24, UR6, RZ ;  /* 0x0000000618247c10 */ /* 0x010fc8000ff1e0ff */
[----:B------:R-:W-:-:S09]  /*0500*/  IADD3.X R37, PT, PT, R25, UR7, RZ, P0, !PT ;  /* 0x0000000719257c10 */ /* 0x000fd200087fe4ff */
.L_x_66:
[----:B0-----:R-:W-:Y:S01]  /*0510*/  IADD3 R3, PT, PT, R14, 0x1, RZ ;  /* 0x000000010e037810 */ /* 0x001fe20007ffe0ff */
[----:B------:R-:W-:Y:S03]  /*0520*/  BSSY.RECONVERGENT B4, `(.L_x_56) ;  /* 0x0000054000047945 */ /* 0x000fe60003800200 */
[----:B0-----:R-:W-:-:S04]  /*0530*/  ISETP.GE.AND P0, PT, R3, UR25, PT ;  /* 0x0000001903007c0c */ /* 0x001fc8000bf06270 */
[----:B------:R-:W-:-:S13]  /*0540*/  ISETP.GE.OR P0, PT, R2, UR24, P0 ;  /* 0x0000001802007c0c */ /* 0x000fda0008706670 */
[----:B-12---:R-:W-:Y:S05]  /*0550*/  @P0 BRA `(.L_x_57) ;  /* 0x0000000400400947 */ /* 0x006fea0003800000 */
[----:B------:R-:W0:Y:S01]  /*0560*/  LDC.64 R18, c[0x0][0x3a8] ;  /* 0x0000ea00ff127b82 */ /* 0x000e220000000a00 */
[----:B------:R-:W-:Y:S01]  /*0570*/  SHF.R.S32.HI R0, RZ, 0x1f, R14 ;  /* 0x0000001fff007819 */ /* 0x000fe2000001140e */
[----:B---3--:R-:W-:-:S04]  /*0580*/  IMAD.WIDE.U32 R12, R14, UR20, RZ ;  /* 0x000000140e0c7c25 */ /* 0x008fc8000f8e00ff */
[----:B------:R-:W-:Y:S01]  /*0590*/  IMAD R15, R0, UR20, RZ ;  /* 0x00000014000f7c24 */ /* 0x000fe2000f8e02ff */
[----:B------:R-:W-:Y:S01]  /*05a0*/  IADD3 R22, P0, PT, R24, R12, RZ ;  /* 0x0000000c18167210 */ /* 0x000fe20007f1e0ff */
[----:B------:R-:W3:Y:S02]  /*05b0*/  LDC.64 R16, c[0x0][0x3a0] ;  /* 0x0000e800ff107b82 */ /* 0x000ee40000000a00 */
[----:B------:R-:W-:Y:S01]  /*05c0*/  IMAD R15, R14, UR21, R15 ;  /* 0x000000150e0f7c24 */ /* 0x000fe2000f8e020f */
[----:B------:R-:W-:-:S04]  /*05d0*/  IADD3 R26, P1, PT, R22, UR8, RZ ;  /* 0x00000008161a7c10 */ /* 0x000fc8000ff3e0ff */
[----:B------:R-:W-:-:S03]  /*05e0*/  IADD3 R13, PT, PT, R13, R15, RZ ;  /* 0x0000000f0d0d7210 */ /* 0x000fc60007ffe0ff */
[----:B------:R-:W-:-:S04]  /*05f0*/  IMAD.WIDE R20, R2, 0x4, R12 ;  /* 0x0000000402147825 */ /* 0x000fc800078e020c */
[----:B0-----:R-:W-:Y:S01]  /*0600*/  IMAD.WIDE R18, R14, 0x4, R18 ;  /* 0x000000040e127825 */ /* 0x001fe200078e0212 */
[----:B------:R-:W-:-:S03]  /*0610*/  IADD3 R28, P2, PT, R20, UR8, RZ ;  /* 0x00000008141c7c10 */ /* 0x000fc6000ff5e0ff */
[----:B------:R-:W-:Y:S01]  /*0620*/  IMAD.X R4, R25, 0x1, R13, P0 ;  /* 0x0000000119047824 */ /* 0x000fe200000e060d */
[----:B------:R-:W-:Y:S01]  /*0630*/  IADD3.X R29, PT, PT, R21, UR9, RZ, P2, !PT ;  /* 0x00000009151d7c10 */ /* 0x000fe200097fe4ff */
[----:B------:R-:W4:Y:S01]  /*0640*/  LDG.E R0, desc[UR16][R18.64] ;  /* 0x0000001012007981 */ /* 0x000f22000c1e1900 */
[----:B------:R-:W-:Y:S02]  /*0650*/  IADD3 R22, P0, PT, R22, UR10, RZ ;  /* 0x0000000a16167c10 */ /* 0x000fe4000ff1e0ff */
[C---:B------:R-:W-:Y:S02]  /*0660*/  IADD3.X R27, PT, PT, R4.reuse, UR9, RZ, P1, !PT ;  /* 0x00000009041b7c10 */ /* 0x040fe40008ffe4ff */
[----:B------:R-:W-:Y:S01]  /*0670*/  IADD3.X R23, PT, PT, R4, UR11, RZ, P0, !PT ;  /* 0x0000000b04177c10 */ /* 0x000fe200087fe4ff */
[----:B------:R4:W5:Y:S01]  /*0680*/  LDG.E R29, desc[UR16][R28.64] ;  /* 0x000000101c1d7981 */ /* 0x000962000c1e1900 */
[----:B------:R-:W-:Y:S02]  /*0690*/  SHF.R.S32.HI R4, RZ, 0x1f, R3 ;  /* 0x0000001fff047819 */ /* 0x000fe40000011403 */
[----:B------:R-:W-:Y:S01]  /*06a0*/  IADD3 R20, P1, PT, R36, R12, RZ ;  /* 0x0000000c24147210 */ /* 0x000fe20007f3e0ff */
[----:B------:R-:W5:Y:S01]  /*06b0*/  LDG.E R26, desc[UR16][R26.64] ;  /* 0x000000101a1a7981 */ /* 0x000f62000c1e1900 */
[----:B---3--:R-:W-:-:S03]  /*06c0*/  IMAD.WIDE R16, R14, 0x4, R16 ;  /* 0x000000040e107825 */ /* 0x008fc600078e0210 */
[----:B------:R-:W3:Y:S01]  /*06d0*/  LDG.E R15, desc[UR16][R22.64] ;  /* 0x00000010160f7981 */ /* 0x000ee2000c1e1900 */
[----:B------:R-:W-:Y:S01]  /*06e0*/  IMAD R4, R4, UR20, RZ ;  /* 0x0000001404047c24 */ /* 0x000fe2000f8e02ff */
[----:B------:R-:W-:Y:S01]  /*06f0*/  IADD3.X R21, PT, PT, R13, R37, RZ, P1, !PT ;  /* 0x000000250d157210 */ /* 0x000fe20000ffe4ff */
[----:B------:R-:W-:-:S04]  /*0700*/  IMAD.WIDE.U32 R30, R3, UR20, R24 ;  /* 0x00000014031e7c25 */ /* 0x000fc8000f8e0018 */
[----:B------:R-:W-:Y:S02]  /*0710*/  IMAD R13, R3, UR21, R4 ;  /* 0x00000015030d7c24 */ /* 0x000fe4000f8e0204 */
[----:B------:R-:W2:Y:S04]  /*0720*/  LDG.E R3, desc[UR16][R16.64] ;  /* 0x0000001010037981 */ /* 0x000ea8000c1e1900 */
[----:B------:R-:W2:Y:S01]  /*0730*/  LDG.E R4, desc[UR16][R20.64] ;  /* 0x0000001014047981 */ /* 0x000ea2000c1e1900 */
[----:B------:R-:W-:-:S04]  /*0740*/  IADD3 R12, P0, PT, R30, UR8, RZ ;  /* 0x000000081e0c7c10 */ /* 0x000fc8000ff1e0ff */
[----:B------:R-:W-:-:S06]  /*0750*/  IADD3.X R13, PT, PT, R31, UR9, R13, P0, !PT ;  /* 0x000000091f0d7c10 */ /* 0x000fcc00087fe40d */
[----:B------:R-:W2:Y:S01]  /*0760*/  LDG.E R13, desc[UR16][R12.64] ;  /* 0x000000100c0d7981 */ /* 0x000ea2000c1e1900 */
[----:B------:R-:W-:Y:S01]  /*0770*/  BSSY.RECONVERGENT B5, `(.L_x_58) ;  /* 0x0000015000057945 */ /* 0x000fe20003800200 */
[----:B----4-:R-:W-:-:S04]  /*0780*/  FADD R28, R0, 1 ;  /* 0x3f800000001c7421 */ /* 0x010fc80000000000 */
[----:B------:R-:W0:Y:S01]  /*0790*/  MUFU.RCP R31, R28 ;  /* 0x0000001c001f7308 */ /* 0x000e220000001000 */
[----:B-----5:R-:W-:Y:S01]  /*07a0*/  FADD R30, R29, -R26 ;  /* 0x8000001a1d1e7221 */ /* 0x020fe20000000000 */
[----:B---3--:R-:W-:-:S03]  /*07b0*/  FMUL R27, R15, R0 ;  /* 0x000000000f1b7220 */ /* 0x008fc60000400000 */
[----:B------:R-:W-:-:S04]  /*07c0*/  FMUL R30, R30, R11 ;  /* 0x0000000b1e1e7220 */ /* 0x000fc80000400000 */
[----:B-1----:R-:W-:Y:S01]  /*07d0*/  FFMA R30, R30, UR22, -R27 ;  /* 0x000000161e1e7c23 */ /* 0x002fe2000800081b */
[----:B0-----:R-:W-:-:S03]  /*07e0*/  FFMA R0, -R28, R31, 1 ;  /* 0x3f8000001c007423 */ /* 0x001fc6000000011f */
[----:B--2---:R-:W-:-:S04]  /*07f0*/  FFMA R3, R3, R4, R30 ;  /* 0x0000000403037223 */ /* 0x004fc8000000001e */
[----:B------:R-:W0:Y:S01]  /*0800*/  FCHK P0, R3, R28 ;  /* 0x0000001c03007302 */ /* 0x000e220000000000 */
[----:B------:R-:W-:-:S04]  /*0810*/  FFMA R0, R31, R0, R31 ;  /* 0x000000001f007223 */ /* 0x000fc8000000001f */
[----:B------:R-:W-:Y:S01]  /*0820*/  FFMA R27, R3, R0, RZ ;  /* 0x00000000031b7223 */ /* 0x000fe200000000ff */
[----:B------:R-:W-:-:S03]  /*0830*/  FADD R13, -R26, R13 ;  /* 0x0000000d1a0d7221 */ /* 0x000fc60000000100 */
[----:B------:R-:W-:Y:S01]  /*0840*/  FFMA R4, -R28, R27, R3 ;  /* 0x0000001b1c047223 */ /* 0x000fe20000000103 */
[----:B------:R-:W-:-:S03]  /*0850*/  FMUL R12, R13, R8 ;  /* 0x000000080d0c7220 */ /* 0x000fc60000400000 */
[----:B------:R-:W-:Y:S01]  /*0860*/  FFMA R0, R0, R4, R27 ;  /* 0x0000000400007223 */ /* 0x000fe2000000001b */
[----:B------:R-:W-:Y:S01]  /*0870*/  FMUL R4, R6, R15 ;  /* 0x0000000f06047220 */ /* 0x000fe20000400000 */
[----:B0-----:R-:W-:Y:S06]  /*0880*/  @!P0 BRA `(.L_x_59) ;  /* 0x00000000000c8947 */ /* 0x001fec0003800000 */
[----:B------:R-:W-:Y:S02]  /*0890*/  MOV R0, R28 ;  /* 0x0000001c00007202 */ /* 0x000fe40000000f00 */
[----:B------:R-:W-:-:S07]  /*08a0*/  MOV R26, 0x8c0 ;  /* 0x000008c0001a7802 */ /* 0x000fce0000000f00 */
[----:B------:R-:W-:Y:S05]  /*08b0*/  CALL.REL.NOINC `($__internal_2_$__cuda_sm3x_div_rn_noftz_f32_slowpath) ;  /* 0x0000000c00cc7944 */ /* 0x000fea0003c00000 */
.L_x_59:
[----:B------:R-:W-:Y:S05]  /*08c0*/  BSYNC.RECONVERGENT B5 ;  /* 0x0000000000057941 */ /* 0x000fea0003800200 */
.L_x_58:
[----:B------:R-:W-:-:S05]  /*08d0*/  FADD R13, R4, -R0 ;  /* 0x80000000040d7221 */ /* 0x000fca0000000000 */
[----:B------:R0:W-:Y:S04]  /*08e0*/  STG.E desc[UR16][R22.64], R13 ;  /* 0x0000000d16007986 */ /* 0x0001e8000c101910 */
[----:B------:R-:W2:Y:S04]  /*08f0*/  LDG.E R18, desc[UR16][R18.64] ;  /* 0x0000001012127981 */ /* 0x000ea8000c1e1900 */
[----:B------:R-:W3:Y:S04]  /*0900*/  LDG.E R15, desc[UR16][R20.64] ;  /* 0x00000010140f7981 */ /* 0x000ee8000c1e1900 */
[----:B------:R-:W4:Y:S01]  /*0910*/  LDG.E R16, desc[UR16][R16.64] ;  /* 0x0000001010107981 */ /* 0x000f22000c1e1900 */
[----:B------:R-:W-:Y:S01]  /*0920*/  BSSY.RECONVERGENT B5, `(.L_x_60) ;  /* 0x0000011000057945 */ /* 0x000fe20003800200 */
[----:B--2---:R-:W-:-:S04]  /*0930*/  FADD R26, R18, 1 ;  /* 0x3f800000121a7421 */ /* 0x004fc80000000000 */
[----:B------:R-:W1:Y:S01]  /*0940*/  MUFU.RCP R0, R26 ;  /* 0x0000001a00007308 */ /* 0x000e620000001000 */
[----:B---3--:R-:W-:Y:S01]  /*0950*/  FMUL R3, R15, R18 ;  /* 0x000000120f037220 */ /* 0x008fe20000400000 */
[----:B------:R-:W-:-:S03]  /*0960*/  FMUL R4, R6, R15 ;  /* 0x0000000f06047220 */ /* 0x000fc60000400000 */
[----:B------:R-:W-:-:S04]  /*0970*/  FFMA R12, R12, UR22, -R3 ;  /* 0x000000160c0c7c23 */ /* 0x000fc80008000803 */
[----:B----4-:R-:W-:-:S04]  /*0980*/  FFMA R3, R13, -R16, R12 ;  /* 0x800000100d037223 */ /* 0x010fc8000000000c */
[----:B------:R-:W2:Y:S01]  /*0990*/  FCHK P0, R3, R26 ;  /* 0x0000001a03007302 */ /* 0x000ea20000000000 */
[----:B-1----:R-:W-:-:S04]  /*09a0*/  FFMA R27, -R26, R0, 1 ;  /* 0x3f8000001a1b7423 */ /* 0x002fc80000000100 */
[----:B------:R-:W-:-:S04]  /*09b0*/  FFMA R0, R0, R27, R0 ;  /* 0x0000001b00007223 */ /* 0x000fc80000000000 */
[----:B0-----:R-:W-:-:S04]  /*09c0*/  FFMA R13, R3, R0, RZ ;  /* 0x00000000030d7223 */ /* 0x001fc800000000ff */
[----:B------:R-:W-:-:S04]  /*09d0*/  FFMA R12, -R26, R13, R3 ;  /* 0x0000000d1a0c7223 */ /* 0x000fc80000000103 */
[----:B------:R-:W-:Y:S01]  /*09e0*/  FFMA R0, R0, R12, R13 ;  /* 0x0000000c00007223 */ /* 0x000fe2000000000d */
[----:B--2---:R-:W-:Y:S06]  /*09f0*/  @!P0 BRA `(.L_x_61) ;  /* 0x00000000000c8947 */ /* 0x004fec0003800000 */
[----:B------:R-:W-:Y:S02]  /*0a00*/  MOV R0, R26 ;  /* 0x0000001a00007202 */ /* 0x000fe40000000f00 */
[----:B------:R-:W-:-:S07]  /*0a10*/  MOV R26, 0xa30 ;  /* 0x00000a30001a7802 */ /* 0x000fce0000000f00 */
[----:B------:R-:W-:Y:S05]  /*0a20*/  CALL.REL.NOINC `($__internal_2_$__cuda_sm3x_div_rn_noftz_f32_slowpath) ;  /* 0x0000000c00707944 */ /* 0x000fea0003c00000 */
.L_x_61:
[----:B------:R-:W-:Y:S05]  /*0a30*/  BSYNC.RECONVERGENT B5 ;  /* 0x0000000000057941 */ /* 0x000fea0003800200 */
.L_x_60:
[----:B------:R-:W-:-:S05]  /*0a40*/  FADD R3, R4, -R0 ;  /* 0x8000000004037221 */ /* 0x000fca0000000000 */
[----:B------:R0:W-:Y:S02]  /*0a50*/  STG.E desc[UR16][R20.64], R3 ;  /* 0x0000000314007986 */ /* 0x0001e4000c101910 */
.L_x_57:
[----:B-123--:R-:W-:Y:S05]  /*0a60*/  BSYNC.RECONVERGENT B4 ;  /* 0x0000000000047941 */ /* 0x00efea0003800200 */
.L_x_56:
[----:B------:R-:W-:Y:S01]  /*0a70*/  ISETP.NE.AND P0, PT, R10, RZ, PT ;  /* 0x000000ff0a00720c */ /* 0x000fe20003f05270 */
[----:B------:R-:W-:Y:S01]  /*0a80*/  BSSY.RECONVERGENT B0, `(.L_x_62) ;  /* 0x0000010000007945 */ /* 0x000fe20003800200 */
[----:B------:R-:W-:-:S11]  /*0a90*/  ISETP.NE.AND P1, PT, R14, RZ, PT ;  /* 0x000000ff0e00720c */ /* 0x000fd60003f25270 */
[----:B------:R-:W-:Y:S05]  /*0aa0*/  @P0 BRA `(.L_x_63) ;  /* 0x0000000000340947 */ /* 0x000fea0003800000 */
[----:B------:R-:W1:Y:S01]  /*0ab0*/  LDC.64 R12, c[0x0][0x388] ;  /* 0x0000e200ff0c7b82 */ /* 0x000e620000000a00 */
[----:B------:R-:W-:-:S05]  /*0ac0*/  SHF.R.S32.HI R0, RZ, 0x1f, R14 ;  /* 0x0000001fff007819 */ /* 0x000fca000001140e */
[----:B0-----:R-:W-:Y:S02]  /*0ad0*/  IMAD R3, R0, UR20, RZ ;  /* 0x0000001400037c24 */ /* 0x001fe4000f8e02ff */
[----:B------:R-:W0:Y:S02]  /*0ae0*/  LDC R17, c[0x3][RZ] ;  /* 0x00c00000ff117b82 */ /* 0x000e240000000800 */
[C---:B------:R-:W-:Y:S02]  /*0af0*/  IMAD R3, R14.reuse, UR21, R3 ;  /* 0x000000150e037c24 */ /* 0x040fe4000f8e0203 */
[----:B-1----:R-:W-:-:S04]  /*0b00*/  IMAD.WIDE.U32 R12, R14, UR20, R12 ;  /* 0x000000140e0c7c25 */ /* 0x002fc8000f8e000c */
[----:B------:R-:W-:Y:S01]  /*0b10*/  IMAD.IADD R13, R3, 0x1, R13 ;  /* 0x00000001030d7824 */ /* 0x000fe200078e020d */
[C---:B0-----:R-:W-:Y:S01]  /*0b20*/  IADD3 R19, PT, PT, R17.reuse, -0x2, RZ ;  /* 0xfffffffe11137810 */ /* 0x041fe20007ffe0ff */
[----:B------:R-:W-:-:S03]  /*0b30*/  IMAD.WIDE R16, R17, 0x4, R12 ;  /* 0x0000000411107825 */ /* 0x000fc600078e020c */
[----:B------:R1:W-:Y:S01]  /*0b40*/  STG.E desc[UR16][R12.64], RZ ;  /* 0x000000ff0c007986 */ /* 0x0003e2000c101910 */
[----:B------:R-:W-:-:S03]  /*0b50*/  IMAD.WIDE R18, R19, 0x4, R12 ;  /* 0x0000000413127825 */ /* 0x000fc600078e020c */
[----:B------:R1:W-:Y:S04]  /*0b60*/  STG.E desc[UR16][R16.64+-0x4], RZ ;  /* 0xfffffcff10007986 */ /* 0x0003e8000c101910 */
[----:B------:R1:W-:Y:S02]  /*0b70*/  STG.E desc[UR16][R18.64], RZ ;  /* 0x000000ff12007986 */ /* 0x0003e4000c101910 */
.L_x_63:
[----:B------:R-:W-:Y:S05]  /*0b80*/  BSYNC.RECONVERGENT B0 ;  /* 0x0000000000007941 */ /* 0x000fea0003800200 */
.L_x_62:
[----:B------:R-:W-:Y:S04]  /*0b90*/  BSSY.RECONVERGENT B0, `(.L_x_64) ;  /* 0x000000e000007945 */ /* 0x000fe80003800200 */
[----:B------:R-:W-:Y:S05]  /*0ba0*/  @P1 BRA `(.L_x_65) ;  /* 0x0000000000301947 */ /* 0x000fea0003800000 */
[----:B-1----:R-:W1:Y:S01]  /*0bb0*/  LDC.64 R16, c[0x0][0x398] ;  /* 0x0000e600ff107b82 */ /* 0x002e620000000a00 */
[----:B------:R2:W-:Y:S01]  /*0bc0*/  STG.E desc[UR16][R36.64], RZ ;  /* 0x000000ff24007986 */ /* 0x0005e2000c101910 */
[C---:B-1----:R-:W-:Y:S02]  /*0bd0*/  IMAD R0, R16.reuse, UR18, RZ ;  /* 0x0000001210007c24 */ /* 0x042fe4000f8e02ff */
[C---:B------:R-:W-:Y:S02]  /*0be0*/  IMAD R4, R16.reuse, UR19, RZ ;  /* 0x0000001310047c24 */ /* 0x040fe4000f8e02ff */
[----:B------:R-:W-:-:S04]  /*0bf0*/  IMAD.WIDE.U32 R12, R16, UR5, R36 ;  /* 0x00000005100c7c25 */ /* 0x000fc8000f8e0024 */
[C---:B0-----:R-:W-:Y:S02]  /*0c00*/  IMAD R3, R17.reuse, UR5, R0 ;  /* 0x0000000511037c24 */ /* 0x041fe4000f8e0200 */
[----:B------:R-:W-:Y:S02]  /*0c10*/  IMAD R15, R17, UR4, R4 ;  /* 0x00000004110f7c24 */ /* 0x000fe4000f8e0204 */
[----:B------:R-:W-:Y:S01]  /*0c20*/  IMAD.WIDE.U32 R16, R16, UR4, R36 ;  /* 0x0000000410107c25 */ /* 0x000fe2000f8e0024 */
[----:B------:R-:W-:-:S04]  /*0c30*/  IADD3 R13, PT, PT, R13, R3, RZ ;  /* 0x000000030d0d7210 */ /* 0x000fc80007ffe0ff */
[----:B------:R-:W-:Y:S01]  /*0c40*/  IADD3 R17, PT, PT, R17, R15, RZ ;  /* 0x0000000f11117210 */ /* 0x000fe20007ffe0ff */
[----:B------:R2:W-:Y:S04]  /*0c50*/  STG.E desc[UR16][R12.64], RZ ;  /* 0x000000ff0c007986 */ /* 0x0005e8000c101910 */
[----:B------:R2:W-:Y:S02]  /*0c60*/  STG.E desc[UR16][R16.64], RZ ;  /* 0x000000ff10007986 */ /* 0x0005e4000c101910 */
.L_x_65:
[----:B------:R-:W-:Y:S05]  /*0c70*/  BSYNC.RECONVERGENT B0 ;  /* 0x0000000000007941 */ /* 0x000fea0003800200 */
.L_x_64:
[----:B------:R-:W-:-:S05]  /*0c80*/  IMAD.IADD R14, R7, 0x1, R14 ;  /* 0x00000001070e7824 */ /* 0x000fca00078e020e */
[----:B------:R-:W-:-:S13]  /*0c90*/  ISETP.GE.AND P0, PT, R14, UR23, PT ;  /* 0x000000170e007c0c */ /* 0x000fda000bf06270 */
[----:B------:R-:W-:Y:S05]  /*0ca0*/  @!P0 BRA `(.L_x_66) ;  /* 0xfffffff800188947 */ /* 0x000fea000383ffff */
.L_x_55:
[----:B0123--:R-:W-:Y:S05]  /*0cb0*/  BSYNC.RECONVERGENT B3 ;  /* 0x0000000000037941 */ /* 0x00ffea0003800200 */
.L_x_54:
[----:B------:R-:W0:Y:S01]  /*0cc0*/  LDCU UR6, c[0x3][URZ] ;  /* 0x00c00000ff0677ac */ /* 0x000e220008000800 */
[----:B------:R-:W-:-:S04]  /*0cd0*/  IADD3 R10, PT, PT, R5, R10, RZ ;  /* 0x0000000a050a7210 */ /* 0x000fc80007ffe0ff */
[----:B0-----:R-:W-:-:S13]  /*0ce0*/  ISETP.GE.AND P0, PT, R10, UR6, PT ;  /* 0x000000060a007c0c */ /* 0x001fda000bf06270 */
[----:B------:R-:W-:Y:S05]  /*0cf0*/  @!P0 BRA `(.L_x_67) ;  /* 0xfffffff400dc8947 */ /* 0x000fea000383ffff */
[----:B------:R-:W-:Y:S05]  /*0d00*/  BSYNC.RECONVERGENT B2 ;  /* 0x0000000000027941 */ /* 0x000fea0003800200 */
.L_x_53:
[----:B------:R-:W-:Y:S05]  /*0d10*/  EXIT ;  /* 0x000000000000794d */ /* 0x000fea0003800000 */
.L_x_52:
[----:B------:R-:W-:Y:S01]  /*0d20*/  BSSY.RECONVERGENT B2, `(.L_x_68) ;  /* 0x00000ab000027945 */ /* 0x000fe20003800200 */
.L_x_85:
[----:B------:R-:W4:Y:S01]  /*0d30*/  LDCU UR6, c[0x3][0x4] ;  /* 0x00c00080ff0677ac */ /* 0x000f220008000800 */
[----:B------:R-:W-:Y:S01]  /*0d40*/  BSSY.RECONVERGENT B3, `(.L_x_69) ;  /* 0x00000a4000037945 */ /* 0x000fe20003800200 */
[----:B----4-:R-:W-:-:S13]  /*0d50*/  ISETP.GE.AND P0, PT, R9, UR6, PT ;  /* 0x0000000609007c0c */ /* 0x010fda000bf06270 */
[----:B------:R-:W-:Y:S05]  /*0d60*/  @P0 BRA `(.L_x_70) ;  /* 0x0000000800840947 */ /* 0x000fea0003800000 */
[----:B------:R-:W4:Y:S01]  /*0d70*/  LDCU.64 UR6, c[0x0][0x390] ;  /* 0x00007200ff0677ac */ /* 0x000f220008000a00 */
[C---:B------:R-:W-:Y:S01]  /*0d80*/  IMAD.WIDE R12, R10.reuse, 0x4, RZ ;  /* 0x000000040a0c7825 */ /* 0x040fe200078e02ff */
[----:B------:R-:W-:Y:S02]  /*0d90*/  IADD3 R4, PT, PT, R10, 0x1, RZ ;  /* 0x000000010a047810 */ /* 0x000fe40007ffe0ff */
[----:B------:R-:W-:Y:S02]  /*0da0*/  MOV R2, R9 ;  /* 0x0000000900027202 */ /* 0x000fe40000000f00 */
[----:B----4-:R-:W-:-:S04]  /*0db0*/  IADD3 R14, P0, PT, R12, UR6, RZ ;  /* 0x000000060c0e7c10 */ /* 0x010fc8000ff1e0ff */
[----:B------:R-:W-:-:S09]  /*0dc0*/  IADD3.X R15, PT, PT, R13, UR7, RZ, P0, !PT ;  /* 0x000000070d0f7c10 */ /* 0x000fd200087fe4ff */
.L_x_84:
[----:B------:R-:W-:Y:S01]  /*0dd0*/  VIADD R25, R2, 0x1 ;  /* 0x0000000102197836 */ /* 0x000fe20000000000 */
[----:B------:R-:W-:Y:S04]  /*0de0*/  BSSY.RECONVERGENT B4, `(.L_x_71) ;  /* 0x0000075000047945 */ /* 0x000fe80003800200 */
[----:B0-----:R-:W-:-:S04]  /*0df0*/  ISETP.GE.AND P0, PT, R25, UR27, PT ;  /* 0x0000001b19007c0c */ /* 0x001fc8000bf06270 */
[----:B------:R-:W-:-:S13]  /*0e00*/  ISETP.GE.OR P0, PT, R4, UR26, P0 ;  /* 0x0000001a04007c0c */ /* 0x000fda0008706670 */
[----:B-12---:R-:W-:Y:S05]  /*0e10*/  @P0 BRA `(.L_x_72) ;  /* 0x0000000400c40947 */ /* 0x006fea0003800000 */
[----:B------:R-:W0:Y:S01]  /*0e20*/  LDC.64 R26, c[0x0][0x3b0] ;  /* 0x0000ec00ff1a7b82 */ /* 0x000e220000000a00 */
[----:B------:R-:W-:Y:S01]  /*0e30*/  SHF.R.S32.HI R0, RZ, 0x1f, R2 ;  /* 0x0000001fff007819 */ /* 0x000fe20000011402 */
[----:B------:R-:W-:-:S04]  /*0e40*/  IMAD.WIDE.U32 R16, R2, UR28, RZ ;  /* 0x0000001c02107c25 */ /* 0x000fc8000f8e00ff */
[----:B------:R-:W-:Y:S01]  /*0e50*/  IMAD R3, R0, UR28, RZ ;  /* 0x0000001c00037c24 */ /* 0x000fe2000f8e02ff */
[----:B------:R-:W-:Y:S01]  /*0e60*/  IADD3 R24, P0, PT, R12, R16, RZ ;  /* 0x000000100c187210 */ /* 0x000fe20007f1e0ff */
[----:B------:R-:W4:Y:S02]  /*0e70*/  LDC.64 R20, c[0x3][0x20] ;  /* 0x00c00800ff147b82 */ /* 0x000f240000000a00 */
[----:B------:R-:W-:-:S05]  /*0e80*/  IMAD R3, R2, UR29, R3 ;  /* 0x0000001d02037c24 */ /* 0x000fca000f8e0203 */
[----:B------:R-:W-:-:S03]  /*0e90*/  IADD3 R17, PT, PT, R17, R3, RZ ;  /* 0x0000000311117210 */ /* 0x000fc60007ffe0ff */
[----:B------:R-:W-:Y:S01]  /*0ea0*/  IMAD.WIDE R18, R4, 0x4, R16 ;  /* 0x0000000404127825 */ /* 0x000fe200078e0210 */
[----:B0-----:R0:W4:Y:S01]  /*0eb0*/  LDG.E R3, desc[UR16][R26.64] ;  /* 0x000000101a037981 */ /* 0x001122000c1e1900 */
[----:B------:R-:W-:Y:S02]  /*0ec0*/  IADD3.X R0, PT, PT, R13, R17, RZ, P0, !PT ;  /* 0x000000110d007210 */ /* 0x000fe400007fe4ff */
[----:B------:R-:W-:Y:S02]  /*0ed0*/  IADD3 R22, P1, PT, R24, UR12, RZ ;  /* 0x0000000c18167c10 */ /* 0x000fe4000ff3e0ff */
[----:B------:R-:W-:Y:S02]  /*0ee0*/  IADD3 R18, P0, PT, R18, UR12, RZ ;  /* 0x0000000c12127c10 */ /* 0x000fe4000ff1e0ff */
[----:B------:R-:W-:Y:S02]  /*0ef0*/  IADD3.X R23, PT, PT, R0, UR13, RZ, P1, !PT ;  /* 0x0000000d00177c10 */ /* 0x000fe40008ffe4ff */
[----:B------:R-:W-:-:S03]  /*0f00*/  IADD3.X R19, PT, PT, R19, UR13, RZ, P0, !PT ;  /* 0x0000000d13137c10 */ /* 0x000fc600087fe4ff */
[----:B------:R-:W5:Y:S04]  /*0f10*/  LDG.E R29, desc[UR16][R22.64] ;  /* 0x00000010161d7981 */ /* 0x000f68000c1e1900 */
[----:B------:R1:W5:Y:S01]  /*0f20*/  LDG.E R30, desc[UR16][R18.64] ;  /* 0x00000010121e7981 */ /* 0x000362000c1e1900 */
[----:B------:R-:W-:Y:S02]  /*0f30*/  HFMA2 R31, -RZ, RZ, 0.81396484375, 0.000785350799560546875 ;  /* 0x3a83126fff1f7431 */ /* 0x000fe400000001ff */
[----:B------:R-:W-:Y:S01]  /*0f40*/  IMAD.MOV.U32 R28, RZ, RZ, 0x447a0000 ;  /* 0x447a0000ff1c7424 */ /* 0x000fe200078e00ff */
[----:B0-----:R-:W-:Y:S02]  /*0f50*/  SHF.R.S32.HI R27, RZ, 0x1f, R25 ;  /* 0x0000001fff1b7819 */ /* 0x001fe40000011419 */
[----:B------:R-:W-:-:S04]  /*0f60*/  IADD3 R16, P2, PT, R14, R16, RZ ;  /* 0x000000100e107210 */ /* 0x000fc80007f5e0ff */
[----:B------:R-:W-:Y:S01]  /*0f70*/  IADD3.X R17, PT, PT, R17, R15, RZ, P2, !PT ;  /* 0x0000000f11117210 */ /* 0x000fe200017fe4ff */
[----:B------:R-:W-:Y:S01]  /*0f80*/  FFMA R26, R31, -R28, 1 ;  /* 0x3f8000001f1a7423 */ /* 0x000fe2000000081c */
[----:B------:R-:W-:Y:S01]  /*0f90*/  IMAD R28, R27, UR28, RZ ;  /* 0x0000001c1b1c7c24 */ /* 0x000fe2000f8e02ff */
[----:B-1----:R-:W-:Y:S02]  /*0fa0*/  IADD3 R18, P1, PT, R24, UR14, RZ ;  /* 0x0000000e18127c10 */ /* 0x002fe4000ff3e0ff */
[----:B------:R-:W-:Y:S02]  /*0fb0*/  FFMA R26, R26, R31, 0.0010000000474974513054 ;  /* 0x3a83126f1a1a7423 */ /* 0x000fe4000000001f */
[----:B------:R-:W-:Y:S01]  /*0fc0*/  IADD3.X R19, PT, PT, R0, UR15, RZ, P1, !PT ;  /* 0x0000000f00137c10 */ /* 0x000fe20008ffe4ff */
[----:B----4-:R-:W-:Y:S01]  /*0fd0*/  FFMA R3, -R3, R21, R20 ;  /* 0x0000001503037223 */ /* 0x010fe20000000114 */
[----:B------:R-:W-:-:S03]  /*0fe0*/  IMAD.WIDE.U32 R20, R25, UR28, R12 ;  /* 0x0000001c19147c25 */ /* 0x000fc6000f8e000c */
[----:B------:R-:W0:Y:S01]  /*0ff0*/  FCHK P0, R3, 1000 ;  /* 0x447a000003007902 */ /* 0x000e220000000000 */
[----:B------:R-:W-:Y:S01]  /*1000*/  FFMA R22, R3, R26, RZ ;  /* 0x0000001a03167223 */ /* 0x000fe200000000ff */
[----:B------:R-:W-:Y:S01]  /*1010*/  IMAD R25, R25, UR29, R28 ;  /* 0x0000001d19197c24 */ /* 0x000fe2000f8e021c */
[----:B------:R-:W-:Y:S02]  /*1020*/  IADD3 R20, P3, PT, R20, UR12, RZ ;  /* 0x0000000c14147c10 */ /* 0x000fe4000ff7e0ff */
[----:B------:R-:W-:Y:S02]  /*1030*/  FFMA R23, R22, -1000, R3 ;  /* 0xc47a000016177823 */ /* 0x000fe40000000003 */
[----:B------:R-:W-:Y:S02]  /*1040*/  IADD3.X R21, PT, PT, R21, UR13, R25, P3, !PT ;  /* 0x0000000d15157c10 */ /* 0x000fe40009ffe419 */
[----:B------:R-:W-:Y:S01]  /*1050*/  FFMA R23, R26, R23, R22 ;  /* 0x000000171a177223 */ /* 0x000fe20000000016 */
[----:B-----5:R-:W-:Y:S01]  /*1060*/  FADD R30, R30, -R29 ;  /* 0x8000001d1e1e7221 */ /* 0x020fe20000000000 */
[----:B0-----:R-:W-:Y:S06]  /*1070*/  @!P0 BRA `(.L_x_73) ;  /* 0x0000000000108947 */ /* 0x001fec0003800000 */
[----:B------:R-:W-:Y:S02]  /*1080*/  MOV R0, 0x447a0000 ;  /* 0x447a000000007802 */ /* 0x000fe40000000f00 */
[----:B------:R-:W-:-:S07]  /*1090*/  MOV R26, 0x10b0 ;  /* 0x000010b0001a7802 */ /* 0x000fce0000000f00 */
[----:B--23--:R-:W-:Y:S05]  /*10a0*/  CALL.REL.NOINC `($__internal_2_$__cuda_sm3x_div_rn_noftz_f32_slowpath) ;  /* 0x0000000400d07944 */ /* 0x00cfea0003c00000 */
[----:B------:R-:W-:-:S07]  /*10b0*/  MOV R23, R0 ;  /* 0x0000000000177202 */ /* 0x000fce0000000f00 */
.L_x_73:
[----:B------:R-:W-:Y:S01]  /*10c0*/  MOV R0, 0x42c80000 ;  /* 0x42c8000000007802 */ /* 0x000fe20000000f00 */
[----:B------:R-:W-:Y:S01]  /*10d0*/  IMAD.MOV.U32 R3, RZ, RZ, 0x3c23d70a ;  /* 0x3c23d70aff037424 */ /* 0x000fe200078e00ff */
[----:B------:R-:W0:Y:S01]  /*10e0*/  FCHK P0, R23, 100 ;  /* 0x42c8000017007902 */ /* 0x000e220000000000 */
[----:B------:R-:W-:Y:S02]  /*10f0*/  BSSY.RECONVERGENT B5, `(.L_x_74) ;  /* 0x000000c000057945 */ /* 0x000fe40003800200 */
[----:B------:R-:W-:-:S04]  /*1100*/  FFMA R0, R3, -R0, 1 ;  /* 0x3f80000003007423 */ /* 0x000fc80000000800 */
[----:B------:R-:W-:-:S04]  /*1110*/  FFMA R0, R0, R3, 0.0099999997764825820923 ;  /* 0x3c23d70a00007423 */ /* 0x000fc80000000003 */
[----:B------:R-:W-:-:S04]  /*1120*/  FFMA R22, R0, R23, RZ ;  /* 0x0000001700167223 */ /* 0x000fc800000000ff */
[----:B------:R-:W-:-:S04]  /*1130*/  FFMA R3, R22, -100, R23 ;  /* 0xc2c8000016037823 */ /* 0x000fc80000000017 */
[----:B------:R-:W-:Y:S01]  /*1140*/  FFMA R3, R0, R3, R22 ;  /* 0x0000000300037223 */ /* 0x000fe20000000016 */
[----:B0-----:R-:W-:Y:S06]  /*1150*/  @!P0 BRA `(.L_x_75) ;  /* 0x0000000000148947 */ /* 0x001fec0003800000 */
[----:B------:R-:W-:Y:S01]  /*1160*/  HFMA2 R0, -RZ, RZ, 3.390625, 0 ;  /* 0x42c80000ff007431 */ /* 0x000fe200000001ff */
[----:B------:R-:W-:Y:S02]  /*1170*/  MOV R3, R23 ;  /* 0x0000001700037202 */ /* 0x000fe40000000f00 */
[----:B------:R-:W-:-:S07]  /*1180*/  MOV R26, 0x11a0 ;  /* 0x000011a0001a7802 */ /* 0x000fce0000000f00 */
[----:B--23--:R-:W-:Y:S05]  /*1190*/  CALL.REL.NOINC `($__internal_2_$__cuda_sm3x_div_rn_noftz_f32_slowpath) ;  /* 0x0000000400947944 */ /* 0x00cfea0003c00000 */
[----:B------:R-:W-:-:S07]  /*11a0*/  IMAD.MOV.U32 R3, RZ, RZ, R0 ;  /* 0x000000ffff037224 */ /* 0x000fce00078e0000 */
.L_x_75:
[----:B--23--:R-:W-:Y:S05]  /*11b0*/  BSYNC.RECONVERGENT B5 ;  /* 0x0000000000057941 */ /* 0x00cfea0003800200 */
.L_x_74:
[----:B------:R-:W0:Y:S01]  /*11c0*/  LDC.64 R22, c[0x0][0x3a8] ;  /* 0x0000ea00ff167b82 */ /* 0x000e220000000a00 */
[----:B------:R-:W2:Y:S04]  /*11d0*/  LDG.E R27, desc[UR16][R18.64] ;  /* 0x00000010121b7981 */ /* 0x000ea8000c1e1900 */
[----:B------:R-:W3:Y:S03]  /*11e0*/  LDG.E R31, desc[UR16][R16.64] ;  /* 0x00000010101f7981 */ /* 0x000ee6000c1e1900 */
[----:B------:R-:W1:Y:S01]  /*11f0*/  LDC.64 R24, c[0x0][0x3a0] ;  /* 0x0000e800ff187b82 */ /* 0x000e620000000a00 */
[----:B------:R-:W4:Y:S01]  /*1200*/  LDG.E R20, desc[UR16][R20.64] ;  /* 0x0000001014147981 */ /* 0x000f22000c1e1900 */
[----:B0-----:R-:W-:-:S05]  /*1210*/  IMAD.WIDE R22, R2, 0x4, R22 ;  /* 0x0000000402167825 */ /* 0x001fca00078e0216 */
[----:B------:R-:W5:Y:S01]  /*1220*/  LDG.E R26, desc[UR16][R22.64] ;  /* 0x00000010161a7981 */ /* 0x000f62000c1e1900 */
[----:B-1----:R-:W-:-:S05]  /*1230*/  IMAD.WIDE R24, R2, 0x4, R24 ;  /* 0x0000000402187825 */ /* 0x002fca00078e0218 */
[----:B------:R-:W3:Y:S01]  /*1240*/  LDG.E R28, desc[UR16][R24.64] ;  /* 0x00000010181c7981 */ /* 0x000ee2000c1e1900 */
[----:B------:R-:W-:Y:S01]  /*1250*/  FFMA R3, R30, R11, R3 ;  /* 0x0000000b1e037223 */ /* 0x000fe20000000003 */
[----:B------:R-:W-:Y:S01]  /*1260*/  BSSY.RECONVERGENT B5, `(.L_x_76) ;  /* 0x0000013000057945 */ /* 0x000fe20003800200 */
[----:B-----5:R-:W-:-:S04]  /*1270*/  FADD R0, R26, 1 ;  /* 0x3f8000001a007421 */ /* 0x020fc80000000000 */
[----:B------:R-:W0:Y:S01]  /*1280*/  MUFU.RCP R33, R0 ;  /* 0x0000000000217308 */ /* 0x000e220000001000 */
[----:B--2---:R-:W-:-:S04]  /*1290*/  FMUL R26, R27, R26 ;  /* 0x0000001a1b1a7220 */ /* 0x004fc80000400000 */
[----:B------:R-:W-:-:S04]  /*12a0*/  FFMA R3, R3, UR30, -R26 ;  /* 0x0000001e03037c23 */ /* 0x000fc8000800081a */
[----:B---3--:R-:W-:-:S04]  /*12b0*/  FFMA R3, R28, R31, R3 ;  /* 0x0000001f1c037223 */ /* 0x008fc80000000003 */
[----:B------:R-:W1:Y:S01]  /*12c0*/  FCHK P0, R3, R0 ;  /* 0x0000000003007302 */ /* 0x000e620000000000 */
[----:B0-----:R-:W-:-:S04]  /*12d0*/  FFMA R26, -R0, R33, 1 ;  /* 0x3f800000001a7423 */ /* 0x001fc80000000121 */
[----:B------:R-:W-:-:S04]  /*12e0*/  FFMA R26, R33, R26, R33 ;  /* 0x0000001a211a7223 */ /* 0x000fc80000000021 */
[----:B------:R-:W-:Y:S01]  /*12f0*/  FFMA R31, R3, R26, RZ ;  /* 0x0000001a031f7223 */ /* 0x000fe200000000ff */
[----:B----4-:R-:W-:-:S03]  /*1300*/  FADD R21, -R29, R20 ;  /* 0x000000141d157221 */ /* 0x010fc60000000100 */
[----:B------:R-:W-:Y:S01]  /*1310*/  FFMA R28, -R0, R31, R3 ;  /* 0x0000001f001c7223 */ /* 0x000fe20000000103 */
[----:B------:R-:W-:Y:S01]  /*1320*/  FMUL R20, R6, R27 ;  /* 0x0000001b06147220 */ /* 0x000fe20000400000 */
[----:B------:R-:W-:Y:S02]  /*1330*/  FMUL R21, R21, R8 ;  /* 0x0000000815157220 */ /* 0x000fe40000400000 */
[----:B------:R-:W-:Y:S01]  /*1340*/  FFMA R31, R26, R28, R31 ;  /* 0x0000001c1a1f7223 */ /* 0x000fe2000000001f */
[----:B-1----:R-:W-:Y:S06]  /*1350*/  @!P0 BRA `(.L_x_77) ;  /* 0x00000000000c8947 */ /* 0x002fec0003800000 */
[----:B------:R-:W-:-:S07]  /*1360*/  MOV R26, 0x1380 ;  /* 0x00001380001a7802 */ /* 0x000fce0000000f00 */
[----:B------:R-:W-:Y:S05]  /*1370*/  CALL.REL.NOINC `($__internal_2_$__cuda_sm3x_div_rn_noftz_f32_slowpath) ;  /* 0x00000004001c7944 */ /* 0x000fea0003c00000 */
[----:B------:R-:W-:-:S07]  /*1380*/  MOV R31, R0 ;  /* 0x00000000001f7202 */ /* 0x000fce0000000f00 */
.L_x_77:
[----:B------:R-:W-:Y:S05]  /*1390*/  BSYNC.RECONVERGENT B5 ;  /* 0x0000000000057941 */ /* 0x000fea0003800200 */
.L_x_76:
        /* <DEDUP_REMOVED lines=9> */
[----:B0-----:R-:W-:-:S03]  /*1430*/  FMUL R18, R6, R27 ;  /* 0x0000001b06127220 */ /* 0x001fc60000400000 */
[----:B------:R-:W-:-:S04]  /*1440*/  FFMA R0, R21, UR30, -R0 ;  /* 0x0000001e15007c23 */ /* 0x000fc80008000800 */
[----:B----4-:R-:W-:-:S04]  /*1450*/  FFMA R3, R31, -R3, R0 ;  /* 0x800000031f037223 */ /* 0x010fc80000000000 */
[----:B------:R-:W0:Y:S01]  /*1460*/  FCHK P0, R3, R26 ;  /* 0x0000001a03007302 */ /* 0x000e220000000000 */
[----:B-1----:R-:W-:-:S04]  /*1470*/  FFMA R21, -R26, R20, 1 ;  /* 0x3f8000001a157423 */ /* 0x002fc80000000114 */
[----:B------:R-:W-:-:S04]  /*1480*/  FFMA R20, R20, R21, R20 ;  /* 0x0000001514147223 */ /* 0x000fc80000000014 */
[----:B------:R-:W-:-:S04]  /*1490*/  FFMA R19, R3, R20, RZ ;  /* 0x0000001403137223 */ /* 0x000fc800000000ff */
[----:B------:R-:W-:-:S04]  /*14a0*/  FFMA R0, -R26, R19, R3 ;  /* 0x000000131a007223 */ /* 0x000fc80000000103 */
[----:B------:R-:W-:Y:S01]  /*14b0*/  FFMA R0, R20, R0, R19 ;  /* 0x0000000014007223 */ /* 0x000fe20000000013 */
[----:B0-----:R-:W-:Y:S06]  /*14c0*/  @!P0 BRA `(.L_x_79) ;  /* 0x00000000000c8947 */ /* 0x001fec0003800000 */
[----:B------:R-:W-:Y:S02]  /*14d0*/  MOV R0, R26 ;  /* 0x0000001a00007202 */ /* 0x000fe40000000f00 */
[----:B------:R-:W-:-:S07]  /*14e0*/  MOV R26, 0x1500 ;  /* 0x00001500001a7802 */ /* 0x000fce0000000f00 */
[----:B------:R-:W-:Y:S05]  /*14f0*/  CALL.REL.NOINC `($__internal_2_$__cuda_sm3x_div_rn_noftz_f32_slowpath) ;  /* 0x0000000000bc7944 */ /* 0x000fea0003c00000 */
.L_x_79:
[----:B------:R-:W-:Y:S05]  /*1500*/  BSYNC.RECONVERGENT B5 ;  /* 0x0000000000057941 */ /* 0x000fea0003800200 */
.L_x_78:
[----:B------:R-:W-:-:S05]  /*1510*/  FADD R3, R18, -R0 ;  /* 0x8000000012037221 */ /* 0x000fca0000000000 */
[----:B------:R0:W-:Y:S02]  /*1520*/  STG.E desc[UR16][R16.64], R3 ;  /* 0x0000000310007986 */ /* 0x0001e4000c101910 */
.L_x_72:
[----:B-123--:R-:W-:Y:S05]  /*1530*/  BSYNC.RECONVERGENT B4 ;  /* 0x0000000000047941 */ /* 0x00efea0003800200 */
.L_x_71:
[----:B------:R-:W-:Y:S01]  /*1540*/  ISETP.NE.AND P0, PT, R10, RZ, PT ;  /* 0x000000ff0a00720c */ /* 0x000fe20003f05270 */
[----:B------:R-:W-:Y:S01]  /*1550*/  BSSY.RECONVERGENT B0, `(.L_x_80) ;  /* 0x0000010000007945 */ /* 0x000fe20003800200 */
[----:B------:R-:W-:-:S11]  /*1560*/  ISETP.NE.AND P1, PT, R2, RZ, PT ;  /* 0x000000ff0200720c */ /* 0x000fd60003f25270 */
[----:B------:R-:W-:Y:S05]  /*1570*/  @P0 BRA `(.L_x_81) ;  /* 0x0000000000340947 */ /* 0x000fea0003800000 */
[----:B0-----:R-:W0:Y:S01]  /*1580*/  LDC.64 R16, c[0x0][0x388] ;  /* 0x0000e200ff107b82 */ /* 0x001e220000000a00 */
[----:B------:R-:W-:-:S05]  /*1590*/  SHF.R.S32.HI R0, RZ, 0x1f, R2 ;  /* 0x0000001fff007819 */ /* 0x000fca0000011402 */
[----:B------:R-:W-:Y:S02]  /*15a0*/  IMAD R3, R0, UR28, RZ ;  /* 0x0000001c00037c24 */ /* 0x000fe4000f8e02ff */
[----:B------:R-:W1:Y:S02]  /*15b0*/  LDC R19, c[0x3][RZ] ;  /* 0x00c00000ff137b82 */ /* 0x000e640000000800 */
[C---:B------:R-:W-:Y:S02]  /*15c0*/  IMAD R3, R2.reuse, UR29, R3 ;  /* 0x0000001d02037c24 */ /* 0x040fe4000f8e0203 */
[----:B0-----:R-:W-:-:S05]  /*15d0*/  IMAD.WIDE.U32 R16, R2, UR28, R16 ;  /* 0x0000001c02107c25 */ /* 0x001fca000f8e0010 */
[----:B------:R-:W-:Y:S01]  /*15e0*/  IADD3 R17, PT, PT, R3, R17, RZ ;  /* 0x0000001103117210 */ /* 0x000fe20007ffe0ff */
[C---:B-1----:R-:W-:Y:S02]  /*15f0*/  VIADD R21, R19.reuse, 0xfffffffe ;  /* 0xfffffffe13157836 */ /* 0x042fe40000000000 */
[--C-:B------:R-:W-:Y:S02]  /*1600*/  IMAD.WIDE R18, R19, 0x4, R16.reuse ;  /* 0x0000000413127825 */ /* 0x100fe400078e0210 */
[----:B------:R1:W-:Y:S02]  /*1610*/  STG.E desc[UR16][R16.64], RZ ;  /* 0x000000ff10007986 */ /* 0x0003e4000c101910 */
[----:B------:R-:W-:Y:S02]  /*1620*/  IMAD.WIDE R20, R21, 0x4, R16 ;  /* 0x0000000415147825 */ /* 0x000fe400078e0210 */
[----:B------:R1:W-:Y:S04]  /*1630*/  STG.E desc[UR16][R18.64+-0x4], RZ ;  /* 0xfffffcff12007986 */ /* 0x0003e8000c101910 */
[----:B------:R1:W-:Y:S02]  /*1640*/  STG.E desc[UR16][R20.64], RZ ;  /* 0x000000ff14007986 */ /* 0x0003e4000c101910 */
.L_x_81:
[----:B------:R-:W-:Y:S05]  /*1650*/  BSYNC.RECONVERGENT B0 ;  /* 0x0000000000007941 */ /* 0x000fea0003800200 */
.L_x_80:
[----:B------:R-:W-:Y:S04]  /*1660*/  BSSY.RECONVERGENT B0, `(.L_x_82) ;  /* 0x000000e000007945 */ /* 0x000fe80003800200 */
[----:B------:R-:W-:Y:S05]  /*1670*/  @P1 BRA `(.L_x_83) ;  /* 0x0000000000301947 */ /* 0x000fea0003800000 */
[----:B-1----:R-:W1:Y:S01]  /*1680*/  LDC.64 R18, c[0x0][0x398] ;  /* 0x0000e600ff127b82 */ /* 0x002e620000000a00 */
[----:B------:R2:W-:Y:S01]  /*1690*/  STG.E desc[UR16][R14.64], RZ ;  /* 0x000000ff0e007986 */ /* 0x0005e2000c101910 */
[C---:B-1----:R-:W-:Y:S02]  /*16a0*/  IMAD R0, R18.reuse, UR18, RZ ;  /* 0x0000001212007c24 */ /* 0x042fe4000f8e02ff */
[C---:B------:R-:W-:Y:S02]  /*16b0*/  IMAD R20, R18.reuse, UR19, RZ ;  /* 0x0000001312147c24 */ /* 0x040fe4000f8e02ff */
[----:B0-----:R-:W-:-:S04]  /*16c0*/  IMAD.WIDE.U32 R16, R18, UR5, R14 ;  /* 0x0000000512107c25 */ /* 0x001fc8000f8e000e */
[C---:B------:R-:W-:Y:S02]  /*16d0*/  IMAD R3, R19.reuse, UR5, R0 ;  /* 0x0000000513037c24 */ /* 0x040fe4000f8e0200 */
[----:B------:R-:W-:Y:S02]  /*16e0*/  IMAD R21, R19, UR4, R20 ;  /* 0x0000000413157c24 */ /* 0x000fe4000f8e0214 */
[----:B------:R-:W-:Y:S01]  /*16f0*/  IMAD.WIDE.U32 R18, R18, UR4, R14 ;  /* 0x0000000412127c25 */ /* 0x000fe2000f8e000e */
[----:B------:R-:W-:-:S04]  /*1700*/  IADD3 R17, PT, PT, R3, R17, RZ ;  /* 0x0000001103117210 */ /* 0x000fc80007ffe0ff */
[----:B------:R-:W-:Y:S01]  /*1710*/  IADD3 R19, PT, PT, R21, R19, RZ ;  /* 0x0000001315137210 */ /* 0x000fe20007ffe0ff */
[----:B------:R2:W-:Y:S04]  /*1720*/  STG.E desc[UR16][R16.64], RZ ;  /* 0x000000ff10007986 */ /* 0x0005e8000c101910 */
[----:B------:R2:W-:Y:S02]  /*1730*/  STG.E desc[UR16][R18.64], RZ ;  /* 0x000000ff12007986 */ /* 0x0005e4000c101910 */
.L_x_83:
[----:B------:R-:W-:Y:S05]  /*1740*/  BSYNC.RECONVERGENT B0 ;  /* 0x0000000000007941 */ /* 0x000fea0003800200 */
.L_x_82:
[----:B------:R-:W-:-:S04]  /*1750*/  IADD3 R2, PT, PT, R7, R2, RZ ;  /* 0x0000000207027210 */ /* 0x000fc80007ffe0ff */
[----:B------:R-:W-:-:S13]  /*1760*/  ISETP.GE.AND P0, PT, R2, UR31, PT ;  /* 0x0000001f02007c0c */ /* 0x000fda000bf06270 */
[----:B------:R-:W-:Y:S05]  /*1770*/  @!P0 BRA `(.L_x_84) ;  /* 0xfffffff400948947 */ /* 0x000fea000383ffff */
.L_x_70:
[----:B0123--:R-:W-:Y:S05]  /*1780*/  BSYNC.RECONVERGENT B3 ;  /* 0x0000000000037941 */ /* 0x00ffea0003800200 */
.L_x_69:
[----:B------:R-:W0:Y:S01]  /*1790*/  LDCU UR6, c[0x3][URZ] ;  /* 0x00c00000ff0677ac */ /* 0x000e220008000800 */
[----:B------:R-:W-:-:S05]  /*17a0*/  IMAD.IADD R10, R5, 0x1, R10 ;  /* 0x00000001050a7824 */ /* 0x000fca00078e020a */
[----:B0-----:R-:W-:-:S13]  /*17b0*/  ISETP.GE.AND P0, PT, R10, UR6, PT ;  /* 0x000000060a007c0c */ /* 0x001fda000bf06270 */
[----:B------:R-:W-:Y:S05]  /*17c0*/  @!P0 BRA `(.L_x_85) ;  /* 0xfffffff400588947 */ /* 0x000fea000383ffff */
[----:B------:R-:W-:Y:S05]  /*17d0*/  BSYNC.RECONVERGENT B2 ;  /* 0x0000000000027941 */ /* 0x000fea0003800200 */
.L_x_68:
[----:B------:R-:W-:Y:S05]  /*17e0*/  EXIT ;  /* 0x000000000000794d */ /* 0x000fea0003800000 */
        .weak           $__internal_2_$__cuda_sm3x_div_rn_noftz_f32_slowpath
        .type           $__internal_2_$__cuda_sm3x_div_rn_noftz_f32_slowpath,@function
        .size           $__internal_2_$__cuda_sm3x_div_rn_noftz_f32_slowpath,(.L_x_147 - $__internal_2_$__cuda_sm3x_div_rn_noftz_f32_slowpath)
$__internal_2_$__cuda_sm3x_div_rn_noftz_f32_slowpath:
[----:B------:R-:W-:Y:S01]  /*17f0*/  SHF.R.U32.HI R27, RZ, 0x17, R0 ;  /* 0x00000017ff1b7819 */ /* 0x000fe20000011600 */
[----:B------:R-:W-:Y:S01]  /*1800*/  BSSY.RECONVERGENT B0, `(.L_x_86) ;  /* 0x0000065000007945 */ /* 0x000fe20003800200 */
[----:B------:R-:W-:Y:S02]  /*1810*/  SHF.R.U32.HI R31, RZ, 0x17, R3 ;  /* 0x00000017ff1f7819 */ /* 0x000fe40000011603 */
[----:B------:R-:W-:Y:S02]  /*1820*/  LOP3.LUT R27, R27, 0xff, RZ, 0xc0, !PT ;  /* 0x000000ff1b1b7812 */ /* 0x000fe400078ec0ff */
[----:B------:R-:W-:Y:S02]  /*1830*/  LOP3.LUT R31, R31, 0xff, RZ, 0xc0, !PT ;  /* 0x000000ff1f1f7812 */ /* 0x000fe400078ec0ff */
[----:B------:R-:W-:Y:S02]  /*1840*/  IADD3 R28, PT, PT, R27, -0x1, RZ ;  /* 0xffffffff1b1c7810 */ /* 0x000fe40007ffe0ff */
[----:B------:R-:W-:-:S02]  /*1850*/  IADD3 R32, PT, PT, R31, -0x1, RZ ;  /* 0xffffffff1f207810 */ /* 0x000fc40007ffe0ff */
[----:B------:R-:W-:-:S04]  /*1860*/  ISETP.GT.U32.AND P0, PT, R28, 0xfd, PT ;  /* 0x000000fd1c00780c */ /* 0x000fc80003f04070 */
[----:B------:R-:W-:Y:S02]  /*1870*/  ISETP.GT.U32.OR P0, PT, R32, 0xfd, P0 ;  /* 0x000000fd2000780c */ /* 0x000fe40000704470 */
[----:B------:R-:W-:-:S11]  /*1880*/  MOV R32, R3 ;  /* 0x0000000300207202 */ /* 0x000fd60000000f00 */
[----:B------:R-:W-:Y:S01]  /*1890*/  @!P0 MOV R28, RZ ;  /* 0x000000ff001c8202 */ /* 0x000fe20000000f00 */
        /* <DEDUP_REMOVED lines=17> */
[----:B------:R-:W-:-:S05]  /*19b0*/  VIADD R28, R31, 0xffffffff ;  /* 0xffffffff1f1c7836 */ /* 0x000fca0000000000 */
[----:B------:R-:W-:Y:S02]  /*19c0*/  ISETP.GE.AND P0, PT, R28, RZ, PT ;  /* 0x000000ff1c00720c */ /* 0x000fe40003f06270 */
[----:B------:R-:W-:-:S04]  /*19d0*/  IADD3 R28, PT, PT, R27, -0x1, RZ ;  /* 0xffffffff1b1c7810 */ /* 0x000fc80007ffe0ff */
[----:B------:R-:W-:-:S07]  /*19e0*/  ISETP.GE.AND P1, PT, R28, RZ, PT ;  /* 0x000000ff1c00720c */ /* 0x000fce0003f26270 */
[----:B------:R-:W-:Y:S01]  /*19f0*/  @P0 MOV R28, RZ ;  /* 0x000000ff001c0202 */ /* 0x000fe20000000f00 */
[----:B------:R-:W-:Y:S01]  /*1a00*/  @!P0 FFMA R32, R3, 1.84467440737095516160e+19, RZ ;  /* 0x5f80000003208823 */ /* 0x000fe200000000ff */
[----:B------:R-:W-:-:S04]  /*1a10*/  @!P0 MOV R28, 0xffffffc0 ;  /* 0xffffffc0001c8802 */ /* 0x000fc80000000f00 */
[----:B------:R-:W-:Y:S01]  /*1a20*/  @!P1 FFMA R0, R0, 1.84467440737095516160e+19, RZ ;  /* 0x5f80000000009823 */ /* 0x000fe200000000ff */
[----:B------:R-:W-:-:S07]  /*1a30*/  @!P1 IADD3 R28, PT, PT, R28, 0x40, RZ ;  /* 0x000000401c1c9810 */ /* 0x000fce0007ffe0ff */
.L_x_87:
[----:B------:R-:W-:Y:S01]  /*1a40*/  LEA R35, R27, 0xc0800000, 0x17 ;  /* 0xc08000001b237811 */ /* 0x000fe200078eb8ff */
[----:B------:R-:W-:Y:S01]  /*1a50*/  BSSY.RECONVERGENT B1, `(.L_x_92) ;  /* 0x0000036000017945 */ /* 0x000fe20003800200 */
[----:B------:R-:W-:-:S03]  /*1a60*/  IADD3 R31, PT, PT, R31, -0x7f, RZ ;  /* 0xffffff811f1f7810 */ /* 0x000fc60007ffe0ff */
[----:B------:R-:W-:Y:S02]  /*1a70*/  IMAD.IADD R35, R0, 0x1, -R35 ;  /* 0x0000000100237824 */ /* 0x000fe400078e0a23 */
[C---:B------:R-:W-:Y:S01]  /*1a80*/  IMAD R0, R31.reuse, -0x800000, R32 ;  /* 0xff8000001f007824 */ /* 0x040fe200078e0220 */
[----:B------:R-:W-:Y:S01]  /*1a90*/  IADD3 R31, PT, PT, R31, 0x7f, -R27 ;  /* 0x0000007f1f1f7810 */ /* 0x000fe20007ffe81b */
[----:B------:R-:W0:Y:S01]  /*1aa0*/  MUFU.RCP R34, R35 ;  /* 0x0000002300227308 */ /* 0x000e220000001000 */
[----:B------:R-:W-:Y:S02]  /*1ab0*/  FADD.FTZ R3, -R35, -RZ ;  /* 0x800000ff23037221 */ /* 0x000fe40000010100 */
[----:B------:R-:W-:Y:S02]  /*1ac0*/  IADD3 R31, PT, PT, R31, R28, RZ ;  /* 0x0000001c1f1f7210 */ /* 0x000fe40007ffe0ff */
        /* <DEDUP_REMOVED lines=9> */
[----:B------:R-:W-:-:S04]  /*1b60*/  IADD3 R27, PT, PT, R28, R31, RZ ;  /* 0x0000001f1c1b7210 */ /* 0x000fc80007ffe0ff */
[----:B------:R-:W-:-:S04]  /*1b70*/  IADD3 R28, PT, PT, R27, -0x1, RZ ;  /* 0xffffffff1b1c7810 */ /* 0x000fc80007ffe0ff */
        /* <DEDUP_REMOVED lines=12> */
[C---:B------:R-:W-:Y:S01]  /*1c40*/  VIADD R3, R27.reuse, 0x20 ;  /* 0x000000201b037836 */ /* 0x040fe20000000000 */
[C---:B------:R-:W-:Y:S02]  /*1c50*/  ISETP.NE.AND P2, PT, R27.reuse, RZ, PT ;  /* 0x000000ff1b00720c */ /* 0x040fe40003f45270 */
[----:B------:R-:W-:Y:S02]  /*1c60*/  LOP3.LUT R28, R28, 0x7fffff, RZ, 0xc0, !PT ;  /* 0x007fffff1c1c7812 */ /* 0x000fe400078ec0ff */
[----:B------:R-:W-:Y:S02]  /*1c70*/  ISETP.NE.AND P1, PT, R27, RZ, PT ;  /* 0x000000ff1b00720c */ /* 0x000fe40003f25270 */
[----:B------:R-:W-:-:S02]  /*1c80*/  LOP3.LUT R28, R28, 0x800000, RZ, 0xfc, !PT ;  /* 0x008000001c1c7812 */ /* 0x000fc400078efcff */
[----:B------:R-:W-:Y:S02]  /*1c90*/  IADD3 R27, PT, PT, -R27, RZ, RZ ;  /* 0x000000ff1b1b7210 */ /* 0x000fe40007ffe1ff */
[----:B------:R-:W-:Y:S02]  /*1ca0*/  SHF.L.U32 R3, R28, R3, RZ ;  /* 0x000000031c037219 */ /* 0x000fe400000006ff */
[----:B------:R-:W-:Y:S02]  /*1cb0*/  FSETP.NEU.FTZ.AND P0, PT, R31, R34, PT ;  /* 0x000000221f00720b */ /* 0x000fe40003f1d000 */
[----:B------:R-:W-:Y:S02]  /*1cc0*/  SEL R27, R27, RZ, P2 ;  /* 0x000000ff1b1b7207 */ /* 0x000fe40001000000 */
[----:B------:R-:W-:Y:S02]  /*1cd0*/  ISETP.NE.AND P1, PT, R3, RZ, P1 ;  /* 0x000000ff0300720c */ /* 0x000fe40000f25270 */
[----:B------:R-:W-:-:S02]  /*1ce0*/  SHF.R.U32.HI R28, RZ, R27, R28 ;  /* 0x0000001bff1c7219 */ /* 0x000fc4000001161c */
[----:B------:R-:W-:Y:S02]  /*1cf0*/  PLOP3.LUT P0, PT, P0, P1, PT, 0xf8, 0x8f ;  /* 0x00000000008f781c */ /* 0x000fe40000703f70 */
[----:B------:R-:W-:Y:S02]  /*1d00*/  SHF.R.U32.HI R27, RZ, 0x1, R28 ;  /* 0x00000001ff1b7819 */ /* 0x000fe4000001161c */
[----:B------:R-:W-:-:S04]  /*1d10*/  SEL R32, RZ, 0x1, !P0 ;  /* 0x00000001ff207807 */ /* 0x000fc80004000000 */
[----:B------:R-:W-:-:S04]  /*1d20*/  LOP3.LUT R3, R32, 0x1, R27, 0xf8, !PT ;  /* 0x0000000120037812 */ /* 0x000fc800078ef81b */
[----:B------:R-:W-:-:S04]  /*1d30*/  LOP3.LUT R28, R3, R28, RZ, 0xc0, !PT ;  /* 0x0000001c031c7212 */ /* 0x000fc800078ec0ff */
[----:B------:R-:W-:-:S04]  /*1d40*/  IADD3 R27, PT, PT, R27, R28, RZ ;  /* 0x0000001c1b1b7210 */ /* 0x000fc80007ffe0ff */
[----:B------:R-:W-:Y:S01]  /*1d50*/  LOP3.LUT R0, R27, R0, RZ, 0xfc, !PT ;  /* 0x000000001b007212 */ /* 0x000fe200078efcff */
[----:B------:R-:W-:Y:S06]  /*1d60*/  BRA `(.L_x_95) ;  /* 0x0000000000107947 */ /* 0x000fec0003800000 */
.L_x_94:
[----:B------:R-:W-:-:S04]  /*1d70*/  LOP3.LUT R0, R0, 0x80000000, RZ, 0xc0, !PT ;  /* 0x8000000000007812 */ /* 0x000fc800078ec0ff */
[----:B------:R-:W-:Y:S01]  /*1d80*/  LOP3.LUT R0, R0, 0x7f800000, RZ, 0xfc, !PT ;  /* 0x7f80000000007812 */ /* 0x000fe200078efcff */
[----:B------:R-:W-:Y:S06]  /*1d90*/  BRA `(.L_x_95) ;  /* 0x0000000000047947 */ /* 0x000fec0003800000 */
.L_x_93:
[----:B------:R-:W-:-:S07]  /*1da0*/  LEA R0, R31, R0, 0x17 ;  /* 0x000000001f007211 */ /* 0x000fce00078eb8ff */
.L_x_95:
[----:B------:R-:W-:Y:S05]  /*1db0*/  BSYNC.RECONVERGENT B1 ;  /* 0x0000000000017941 */ /* 0x000fea0003800200 */
.L_x_92:
[----:B------:R-:W-:Y:S05]  /*1dc0*/  BRA `(.L_x_96) ;  /* 0x0000000000207947 */ /* 0x000fea0003800000 */
.L_x_91:
[----:B------:R-:W-:-:S04]  /*1dd0*/  LOP3.LUT R0, R0, 0x80000000, R32, 0x48, !PT ;  /* 0x8000000000007812 */ /* 0x000fc800078e4820 */
[----:B------:R-:W-:Y:S01]  /*1de0*/  LOP3.LUT R0, R0, 0x7f800000, RZ, 0xfc, !PT ;  /* 0x7f80000000007812 */ /* 0x000fe200078efcff */
[----:B------:R-:W-:Y:S06]  /*1df0*/  BRA `(.L_x_96) ;  /* 0x0000000000147947 */ /* 0x000fec0003800000 */
.L_x_90:
[----:B------:R-:W-:Y:S01]  /*1e00*/  LOP3.LUT R0, R0, 0x80000000, R32, 0x48, !PT ;  /* 0x8000000000007812 */ /* 0x000fe200078e4820 */
[----:B------:R-:W-:Y:S06]  /*1e10*/  BRA `(.L_x_96) ;  /* 0x00000000000c7947 */ /* 0x000fec0003800000 */
.L_x_89:
[----:B------:R-:W0:Y:S01]  /*1e20*/  MUFU.RSQ R0, -QNAN ;  /* 0xffc0000000007908 */ /* 0x000e220000001400 */
[----:B------:R-:W-:Y:S05]  /*1e30*/  BRA `(.L_x_96) ;  /* 0x0000000000047947 */ /* 0x000fea0003800000 */
.L_x_88:
[----:B------:R-:W-:-:S07]  /*1e40*/  FADD.FTZ R0, R3, R0 ;  /* 0x0000000003007221 */ /* 0x000fce0000010000 */
.L_x_96:
[----:B------:R-:W-:Y:S05]  /*1e50*/  BSYNC.RECONVERGENT B0 ;  /* 0x0000000000007941 */ /* 0x000fea0003800200 */
.L_x_86:
[----:B------:R-:W-:-:S04]  /*1e60*/  HFMA2 R27, -RZ, RZ, 0, 0 ;  /* 0x00000000ff1b7431 */ /* 0x000fc800000001ff */
[----:B0-----:R-:W-:Y:S05]  /*1e70*/  RET.REL.NODEC R26 `(_Z18integrate_velocityPfS_S_mS_S_R5meansii) ;  /* 0xffffffe01a607950 */ /* 0x001fea0003c3ffff */
.L_x_97:
        /* <DEDUP_REMOVED lines=16> */
.L_x_147:


//--------------------- .text._Z16initialize_waterPfS_S_mS_S_R5means --------------------------
	.section	.text._Z16initialize_waterPfS_S_mS_S_R5means,"ax",@progbits
	.align	128
        .global         _Z16initialize_waterPfS_S_mS_S_R5means
        .type           _Z16initialize_waterPfS_S_mS_S_R5means,@function
        .size           _Z16initialize_waterPfS_S_mS_S_R5means,(.L_x_149 - _Z16initialize_waterPfS_S_mS_S_R5means)
        .other          _Z16initialize_waterPfS_S_mS_S_R5means,@"STO_CUDA_ENTRY STV_DEFAULT"
_Z16initialize_waterPfS_S_mS_S_R5means:
.text._Z16initialize_waterPfS_S_mS_S_R5means:
[----:B------:R-:W-:Y:S01]  /*0000*/  LDC R1, c[0x0][0x37c] ;  /* 0x0000df00ff017b82 */ /* 0x000fe20000000800 */
[----:B------:R-:W0:Y:S01]  /*0010*/  S2R R3, SR_TID.X ;  /* 0x0000000000037919 */ /* 0x000e220000002100 */
[----:B------:R-:W1:Y:S06]  /*0020*/  LDCU UR6, c[0x0][0x360] ;  /* 0x00006c00ff0677ac */ /* 0x000e6c0008000800 */
[----:B------:R-:W0:Y:S01]  /*0030*/  S2UR UR4, SR_CTAID.X ;  /* 0x00000000000479c3 */ /* 0x000e220000002500 */
[----:B------:R-:W2:Y:S07]  /*0040*/  LDCU UR5, c[0x3][URZ] ;  /* 0x00c00000ff0577ac */ /* 0x000eae0008000800 */
[----:B------:R-:W0:Y:S02]  /*0050*/  LDC R0, c[0x0][0x360] ;  /* 0x0000d800ff007b82 */ /* 0x000e240000000800 */
[----:B0-----:R-:W-:-:S05]  /*0060*/  IMAD R3, R0, UR4, R3 ;  /* 0x0000000400037c24 */ /* 0x001fca000f8e0203 */
[----:B--2---:R-:W-:-:S13]  /*0070*/  ISETP.GE.AND P0, PT, R3, UR5, PT ;  /* 0x0000000503007c0c */ /* 0x004fda000bf06270 */
[----:B-1----:R-:W-:Y:S05]  /*0080*/  @P0 EXIT ;  /* 0x000000000000094d */ /* 0x002fea0003800000 */
[----:B------:R-:W0:Y:S01]  /*0090*/  LDCU UR4, c[0x3][0x4] ;  /* 0x00c00080ff0477ac */ /* 0x000e220008000800 */
[----:B------:R-:W1:Y:S01]  /*00a0*/  I2F.F64 R6, UR5 ;  /* 0x0000000500067d12 */ /* 0x000e620008201c00 */
[----:B------:R-:W2:Y:S01]  /*00b0*/  S2R R2, SR_TID.Y ;  /* 0x0000000000027919 */ /* 0x000ea20000002200 */
[----:B------:R-:W2:Y:S01]  /*00c0*/  S2UR UR28, SR_CTAID.Y ;  /* 0x00000000001c79c3 */ /* 0x000ea20000002600 */
[----:B------:R-:W3:Y:S01]  /*00d0*/  LDCU UR7, c[0x0][0x364] ;  /* 0x00006c80ff0777ac */ /* 0x000ee20008000800 */
[----:B------:R-:W-:Y:S01]  /*00e0*/  BSSY.RECONVERGENT B1, `(.L_x_98) ;  /* 0x00000c0000017945 */ /* 0x000fe20003800200 */
[----:B------:R-:W4:Y:S05]  /*00f0*/  LDCU.64 UR22, c[0x0][0x358] ;  /* 0x00006b00ff1677ac */ /* 0x000f2a0008000a00 */
[----:B------:R-:W2:Y:S01]  /*0100*/  LDC R5, c[0x0][0x364] ;  /* 0x0000d900ff057b82 */ /* 0x000ea20000000800 */
[----:B------:R-:W3:Y:S01]  /*0110*/  LDCU UR8, c[0x0][0x374] ;  /* 0x00006e80ff0877ac */ /* 0x000ee20008000800 */
[----:B-1----:R-:W-:Y:S01]  /*0120*/  R2UR UR10, R6 ;  /* 0x00000000060a72ca */ /* 0x002fe200000e0000 */
[----:B------:R-:W1:Y:S01]  /*0130*/  LDCU UR9, c[0x0][0x370] ;  /* 0x00006e00ff0977ac */ /* 0x000e620008000800 */
[----:B0-----:R-:W0:Y:S01]  /*0140*/  I2F.F64 R8, UR4 ;  /* 0x0000000400087d12 */ /* 0x001e220008201c00 */
[----:B------:R-:W-:Y:S01]  /*0150*/  R2UR UR11, R7 ;  /* 0x00000000070b72ca */ /* 0x000fe200000e0000 */
[----:B------:R-:W-:Y:S01]  /*0160*/  ULEA.HI UR4, UR4, UR4, URZ, 0x1 ;  /* 0x0000000404047291 */ /* 0x000fe2000f8f08ff */
[----:B------:R-:W5:Y:S03]  /*0170*/  LDCU UR24, c[0x3][0x4] ;  /* 0x00c00080ff1877ac */ /* 0x000f660008000800 */
[----:B------:R-:W-:-:S05]  /*0180*/  USHF.R.S32.HI UR5, URZ, 0x1, UR4 ;  /* 0x00000001ff057899 */ /* 0x000fca0008011404 */
[----:B------:R-:W-:Y:S01]  /*0190*/  IMAD.U32 R12, RZ, RZ, UR10 ;  /* 0x0000000aff0c7e24 */ /* 0x000fe2000f8e00ff */
[----:B------:R-:W1:Y:S02]  /*01a0*/  LDCU UR25, c[0x3][0x18] ;  /* 0x00c00300ff1977ac */ /* 0x000e640008000800 */
[----:B------:R-:W-:Y:S01]  /*01b0*/  IMAD.U32 R13, RZ, RZ, UR11 ;  /* 0x0000000bff0d7e24 */ /* 0x000fe2000f8e00ff */
[----:B0-----:R-:W-:Y:S01]  /*01c0*/  R2UR UR20, R8 ;  /* 0x00000000081472ca */ /* 0x001fe200000e0000 */
[----:B------:R-:W0:Y:S01]  /*01d0*/  LDCU UR26, c[0x3][0x10] ;  /* 0x00c00200ff1a77ac */ /* 0x000e220008000800 */
[----:B------:R-:W-:Y:S01]  /*01e0*/  R2UR UR21, R9 ;  /* 0x00000000091572ca */ /* 0x000fe200000e0000 */
[----:B--2---:R-:W-:Y:S01]  /*01f0*/  IMAD R2, R5, UR28, R2 ;  /* 0x0000001c05027c24 */ /* 0x004fe2000f8e0202 */
[----:B------:R-:W-:Y:S01]  /*0200*/  I2FP.F32.S32 R4, UR5 ;  /* 0x0000000500047c45 */ /* 0x000fe20008201400 */
[----:B------:R-:W-:Y:S01]  /*0210*/  DADD R12, R12, 250 ;  /* 0x406f40000c0c7429 */ /* 0x000fe20000000000 */
[----:B------:R-:W2:Y:S01]  /*0220*/  LDCU UR27, c[0x3][0x8] ;  /* 0x00c00100ff1b77ac */ /* 0x000ea20008000800 */
[----:B------:R-:W0:Y:S06]  /*0230*/  LDCU.128 UR12, c[0x0][0x380] ;  /* 0x00007000ff0c77ac */ /* 0x000e2c0008000c00 */
[----:B------:R-:W-:Y:S01]  /*0240*/  IMAD.U32 R10, RZ, RZ, UR20 ;  /* 0x00000014ff0a7e24 */ /* 0x000fe2000f8e00ff */
[----:B------:R-:W0:Y:S01]  /*0250*/  LDCU.128 UR16, c[0x0][0x390] ;  /* 0x00007200ff1077ac */ /* 0x000e220008000c00 */
[----:B------:R-:W-:Y:S01]  /*0260*/  IMAD.U32 R11, RZ, RZ, UR21 ;  /* 0x00000015ff0b7e24 */ /* 0x000fe2000f8e00ff */
[----:B---3--:R-:W-:-:S02]  /*0270*/  UIMAD UR4, UR7, UR8, URZ ;  /* 0x00000008070472a4 */ /* 0x008fc4000f8e02ff */
[----:B-1----:R-:W-:-:S03]  /*0280*/  UIMAD UR6, UR6, UR9, URZ ;  /* 0x00000009060672a4 */ /* 0x002fc6000f8e02ff */
[----:B----45:R-:W-:-:S11]  /*0290*/  DADD R10, R10, -2 ;  /* 0xc00000000a0a7429 */ /* 0x030fd60000000000 */
.L_x_112:
[----:B-1----:R-:W1:Y:S01]  /*02a0*/  LDCU UR5, c[0x3][0x4] ;  /* 0x00c00080ff0577ac */ /* 0x002e620008000800 */
[----:B------:R-:W-:Y:S01]  /*02b0*/  BSSY.RECONVERGENT B0, `(.L_x_99) ;  /* 0x000009e000007945 */ /* 0x000fe20003800200 */
[----:B-1----:R-:W-:-:S13]  /*02c0*/  ISETP.GE.AND P0, PT, R2, UR5, PT ;  /* 0x0000000502007c0c */ /* 0x002fda000bf06270 */
[----:B---3--:R-:W-:Y:S05]  /*02d0*/  @P0 BRA `(.L_x_100) ;  /* 0x00000008006c0947 */ /* 0x008fea0003800000 */
[----:B------:R-:W1:Y:S01]  /*02e0*/  MUFU.RCP64H R9, UR11 ;  /* 0x0000000b00097d08 */ /* 0x000e620008001800 */
[----:B------:R-:W-:Y:S01]  /*02f0*/  IMAD.U32 R14, RZ, RZ, UR10 ;  /* 0x0000000aff0e7e24 */ /* 0x000fe2000f8e00ff */
[----:B------:R-:W3:Y:S01]  /*0300*/  LDCU UR5, c[0x3][URZ] ;  /* 0x00c00000ff0577ac */ /* 0x000ee20008000800 */
[----:B------:R-:W-:Y:S01]  /*0310*/  IMAD.U32 R15, RZ, RZ, UR11 ;  /* 0x0000000bff0f7e24 */ /* 0x000fe2000f8e00ff */
[----:B------:R-:W-:Y:S01]  /*0320*/  BSSY.RECONVERGENT B2, `(.L_x_101) ;  /* 0x0000020000027945 */ /* 0x000fe20003800200 */
[----:B------:R-:W-:-:S03]  /*0330*/  IMAD.MOV.U32 R8, RZ, RZ, 0x1 ;  /* 0x00000001ff087424 */ /* 0x000fc600078e00ff */
[----:B------:R-:W4:Y:S03]  /*0340*/  I2F.F64.U32 R6, R3 ;  /* 0x0000000300067312 */ /* 0x000f260000201800 */
[----:B-1----:R-:W-:Y:S01]  /*0350*/  DFMA R14, R8, -R14, 1 ;  /* 0x3ff00000080e742b */ /* 0x002fe2000000080e */
[----:B---3--:R-:W-:Y:S01]  /*0360*/  UIADD3 UR5, UPT, UPT, UR5, -0x1, URZ ;  /* 0xffffffff05057890 */ /* 0x008fe2000fffe0ff */
[----:B----4-:R-:W-:-:S06]  /*0370*/  DFMA R6, R12, -0.5, R6 ;  /* 0xbfe000000c06782b */ /* 0x010fcc0000000006 */
[----:B------:R-:W-:Y:S01]  /*0380*/  DFMA R14, R14, R14, R14 ;  /* 0x0000000e0e0e722b */ /* 0x000fe2000000000e */
[----:B------:R-:W-:-:S04]  /*0390*/  ISETP.GE.AND P0, PT, R3, UR5, PT ;  /* 0x0000000503007c0c */ /* 0x000fc8000bf06270 */
[----:B------:R-:W-:Y:S01]  /*03a0*/  ISETP.GT.AND P0, PT, R3, RZ, !P0 ;  /* 0x000000ff0300720c */ /* 0x000fe20004704270 */
[----:B------:R-:W-:Y:S02]  /*03b0*/  DMUL R16, R6, 100 ;  /* 0x4059000006107828 */ /* 0x000fe40000000000 */
[----:B------:R-:W-:Y:S01]  /*03c0*/  DFMA R14, R8, R14, R8 ;  /* 0x0000000e080e722b */ /* 0x000fe20000000008 */
[----:B------:R-:W-:Y:S01]  /*03d0*/  IMAD.U32 R8, RZ, RZ, UR10 ;  /* 0x0000000aff087e24 */ /* 0x000fe2000f8e00ff */
[----:B------:R-:W-:-:S06]  /*03e0*/  MOV R9, UR11 ;  /* 0x0000000b00097c02 */ /* 0x000fcc0008000f00 */
[----:B------:R-:W-:Y:S01]  /*03f0*/  FSETP.GEU.AND P2, PT, |R17|, 6.5827683646048100446e-37, PT ;  /* 0x036000001100780b */ /* 0x000fe20003f4e200 */
[----:B------:R-:W-:-:S08]  /*0400*/  DFMA R8, R14, -R8, 1 ;  /* 0x3ff000000e08742b */ /* 0x000fd00000000808 */
[----:B------:R-:W-:-:S08]  /*0410*/  DFMA R8, R14, R8, R14 ;  /* 0x000000080e08722b */ /* 0x000fd0000000000e */
[----:B------:R-:W-:-:S08]  /*0420*/  DMUL R14, R16, R8 ;  /* 0x00000008100e7228 */ /* 0x000fd00000000000 */
[----:B------:R-:W-:-:S08]  /*0430*/  DFMA R6, R14, -UR10, R16 ;  /* 0x8000000a0e067c2b */ /* 0x000fd00008000010 */
[----:B------:R-:W-:-:S10]  /*0440*/  DFMA R14, R8, R6, R14 ;  /* 0x00000006080e722b */ /* 0x000fd4000000000e */
[----:B------:R-:W-:-:S05]  /*0450*/  FFMA R0, RZ, UR11, R15 ;  /* 0x0000000bff007c23 */ /* 0x000fca000800000f */
[----:B------:R-:W-:-:S13]  /*0460*/  FSETP.GT.AND P1, PT, |R0|, 1.469367938527859385e-39, PT ;  /* 0x001000000000780b */ /* 0x000fda0003f24200 */
[----:B------:R-:W-:Y:S05]  /*0470*/  @P1 BRA P2, `(.L_x_102) ;  /* 0x0000000000281947 */ /* 0x000fea0001000000 */
[----:B------:R-:W-:Y:S01]  /*0480*/  IMAD.U32 R6, RZ, RZ, UR10 ;  /* 0x0000000aff067e24 */ /* 0x000fe2000f8e00ff */
[----:B------:R-:W-:Y:S01]  /*0490*/  MOV R30, 0x520 ;  /* 0x00000520001e7802 */ /* 0x000fe20000000f00 */
[----:B------:R-:W-:Y:S02]  /*04a0*/  IMAD.U32 R9, RZ, RZ, UR11 ;  /* 0x0000000bff097e24 */ /* 0x000fe4000f8e00ff */
[----:B------:R-:W-:Y:S02]  /*04b0*/  IMAD.MOV.U32 R18, RZ, RZ, R16 ;  /* 0x000000ffff127224 */ /* 0x000fe400078e0010 */
[----:B------:R-:W-:Y:S02]  /*04c0*/  IMAD.MOV.U32 R21, RZ, RZ, R17 ;  /* 0x000000ffff157224 */ /* 0x000fe400078e0011 */
[----:B------:R-:W-:Y:S02]  /*04d0*/  IMAD.U32 R7, RZ, RZ, UR11 ;  /* 0x0000000bff077e24 */ /* 0x000fe4000f8e00ff */
[----:B------:R-:W-:-:S02]  /*04e0*/  IMAD.U32 R8, RZ, RZ, UR10 ;  /* 0x0000000aff087e24 */ /* 0x000fc4000f8e00ff */
[----:B------:R-:W-:Y:S02]  /*04f0*/  IMAD.MOV.U32 R16, RZ, RZ, R6 ;  /* 0x000000ffff107224 */ /* 0x000fe400078e0006 */
[----:B------:R-:W-:-:S07]  /*0500*/  IMAD.MOV.U32 R17, RZ, RZ, R9 ;  /* 0x000000ffff117224 */ /* 0x000fce00078e0009 */
[----:B0-2---:R-:W-:Y:S05]  /*0510*/  CALL.REL.NOINC `($__internal_3_$__cuda_sm20_div_rn_f64_full) ;  /* 0x0000000400f87944 */ /* 0x005fea0003c00000 */
.L_x_102:
[----:B0-2---:R-:W-:Y:S05]  /*0520*/  BSYNC.RECONVERGENT B2 ;  /* 0x0000000000027941 */ /* 0x005fea0003800200 */
.L_x_101:
[----:B------:R-:W0:Y:S01]  /*0530*/  LDC.64 R8, c[0x0][0x3a0] ;  /* 0x0000e800ff087b82 */ /* 0x000e220000000a00 */
[----:B------:R-:W1:Y:S01]  /*0540*/  F2F.F32.F64 R14, R14 ;  /* 0x0000000e000e7310 */ /* 0x000e620000301000 */
[----:B------:R-:W-:-:S06]  /*0550*/  MOV R5, R2 ;  /* 0x0000000200057202 */ /* 0x000fcc0000000f00 */
[----:B------:R-:W2:Y:S01]  /*0560*/  LDC.64 R6, c[0x0][0x3a8] ;  /* 0x0000ea00ff067b82 */ /* 0x000ea20000000a00 */
[----:B-1----:R-:W-:-:S07]  /*0570*/  FMUL R32, R14, R14 ;  /* 0x0000000e0e207220 */ /* 0x002fce0000400000 */
.L_x_111:
[----:B------:R-:W-:Y:S01]  /*0580*/  ISETP.LT.OR P1, PT, R5, 0x1, !P0 ;  /* 0x000000010500780c */ /* 0x000fe20004721670 */
[----:B------:R-:W-:-:S12]  /*0590*/  BSSY.RECONVERGENT B2, `(.L_x_103) ;  /* 0x000006c000027945 */ /* 0x000fd80003800200 */
[----:B-1-3--:R-:W-:Y:S05]  /*05a0*/  @P1 BRA `(.L_x_104) ;  /* 0x00000004000c1947 */ /* 0x00afea0003800000 */
[----:B------:R-:W-:-:S06]  /*05b0*/  UIADD3 UR5, UPT, UPT, UR24, -0x1, URZ ;  /* 0xffffffff18057890 */ /* 0x000fcc000fffe0ff */
[----:B------:R-:W-:-:S13]  /*05c0*/  ISETP.GE.AND P1, PT, R3, UR5, PT ;  /* 0x0000000503007c0c */ /* 0x000fda000bf26270 */
[----:B------:R-:W-:Y:S05]  /*05d0*/  @P1 BRA `(.L_x_105) ;  /* 0x00000004009c1947 */ /* 0x000fea0003800000 */
[----:B------:R-:W1:Y:S01]  /*05e0*/  MUFU.RCP64H R17, UR21 ;  /* 0x0000001500117d08 */ /* 0x000e620008001800 */
[----:B------:R-:W-:Y:S01]  /*05f0*/  IMAD.U32 R18, RZ, RZ, UR20 ;  /* 0x00000014ff127e24 */ /* 0x000fe2000f8e00ff */
[----:B------:R-:W-:Y:S01]  /*0600*/  BSSY.RECONVERGENT B3, `(.L_x_106) ;  /* 0x000001e000037945 */ /* 0x000fe20003800200 */
[----:B------:R-:W-:Y:S02]  /*0610*/  IMAD.U32 R19, RZ, RZ, UR21 ;  /* 0x00000015ff137e24 */ /* 0x000fe4000f8e00ff */
[----:B------:R-:W-:Y:S02]  /*0620*/  IMAD.MOV.U32 R16, RZ, RZ, 0x1 ;  /* 0x00000001ff107424 */ /* 0x000fe400078e00ff */
[----:B------:R-:W-:Y:S01]  /*0630*/  IMAD.U32 R20, RZ, RZ, UR20 ;  /* 0x00000014ff147e24 */ /* 0x000fe2000f8e00ff */
[----:B------:R-:W3:Y:S01]  /*0640*/  I2F.F64.U32 R14, R5 ;  /* 0x00000005000e7312 */ /* 0x000ee20000201800 */
[----:B------:R-:W-:Y:S02]  /*0650*/  IMAD.U32 R21, RZ, RZ, UR21 ;  /* 0x00000015ff157e24 */ /* 0x000fe4000f8e00ff */
[----:B-1----:R-:W-:-:S02]  /*0660*/  DFMA R18, R16, -R18, 1 ;  /* 0x3ff000001012742b */ /* 0x002fc40000000812 */
[----:B---3--:R-:W-:-:S06]  /*0670*/  DFMA R14, R10, -0.5, R14 ;  /* 0xbfe000000a0e782b */ /* 0x008fcc000000000e */
[----:B------:R-:W-:-:S08]  /*0680*/  DFMA R18, R18, R18, R18 ;  /* 0x000000121212722b */ /* 0x000fd00000000012 */
[----:B------:R-:W-:Y:S02]  /*0690*/  DFMA R18, R16, R18, R16 ;  /* 0x000000121012722b */ /* 0x000fe40000000010 */
[----:B------:R-:W-:-:S06]  /*06a0*/  DMUL R16, R14, 100 ;  /* 0x405900000e107828 */ /* 0x000fcc0000000000 */
[----:B------:R-:W-:-:S04]  /*06b0*/  DFMA R20, R18, -R20, 1 ;  /* 0x3ff000001214742b */ /* 0x000fc80000000814 */
[----:B------:R-:W-:-:S04]  /*06c0*/  FSETP.GEU.AND P2, PT, |R17|, 6.5827683646048100446e-37, PT ;  /* 0x036000001100780b */ /* 0x000fc80003f4e200 */
        /* <DEDUP_REMOVED lines=8> */
[----:B------:R-:W-:Y:S01]  /*0750*/  MOV R18, UR20 ;  /* 0x0000001400127c02 */ /* 0x000fe20008000f00 */
[----:B------:R-:W-:Y:S01]  /*0760*/  IMAD.U32 R19, RZ, RZ, UR21 ;  /* 0x00000015ff137e24 */ /* 0x000fe2000f8e00ff */
[----:B------:R-:W-:Y:S01]  /*0770*/  MOV R30, 0x7e0 ;  /* 0x000007e0001e7802 */ /* 0x000fe20000000f00 */
[----:B------:R-:W-:Y:S02]  /*0780*/  IMAD.MOV.U32 R18, RZ, RZ, R16 ;  /* 0x000000ffff127224 */ /* 0x000fe400078e0010 */
[----:B------:R-:W-:Y:S02]  /*0790*/  IMAD.MOV.U32 R21, RZ, RZ, R17 ;  /* 0x000000ffff157224 */ /* 0x000fe400078e0011 */
[----:B------:R-:W-:Y:S02]  /*07a0*/  IMAD.U32 R15, RZ, RZ, UR21 ;  /* 0x00000015ff0f7e24 */ /* 0x000fe4000f8e00ff */
[----:B------:R-:W-:-:S02]  /*07b0*/  IMAD.MOV.U32 R16, RZ, RZ, R14 ;  /* 0x000000ffff107224 */ /* 0x000fc400078e000e */
[----:B------:R-:W-:-:S07]  /*07c0*/  IMAD.MOV.U32 R17, RZ, RZ, R19 ;  /* 0x000000ffff117224 */ /* 0x000fce00078e0013 */
[----:B0-2---:R-:W-:Y:S05]  /*07d0*/  CALL.REL.NOINC `($__internal_3_$__cuda_sm20_div_rn_f64_full) ;  /* 0x0000000400487944 */ /* 0x005fea0003c00000 */
.L_x_107:
[----:B------:R-:W-:Y:S05]  /*07e0*/  BSYNC.RECONVERGENT B3 ;  /* 0x0000000000037941 */ /* 0x000fea0003800200 */
.L_x_106:
[----:B------:R-:W1:Y:S01]  /*07f0*/  F2F.F32.F64 R15, R14 ;  /* 0x0000000e000f7310 */ /* 0x000e620000301000 */
[----:B------:R-:W-:Y:S01]  /*0800*/  UMOV UR8, 0x47ae147b ;  /* 0x47ae147b00087882 */ /* 0x000fe20000000000 */
[----:B------:R-:W-:Y:S01]  /*0810*/  UMOV UR9, 0x3f947ae1 ;  /* 0x3f947ae100097882 */ /* 0x000fe20000000000 */
[----:B------:R-:W-:Y:S02]  /*0820*/  IMAD.MOV.U32 R19, RZ, RZ, 0x3bbb989d ;  /* 0x3bbb989dff137424 */ /* 0x000fe400078e00ff */
[----:B------:R-:W-:Y:S02]  /*0830*/  IMAD.MOV.U32 R21, RZ, RZ, 0x437c0000 ;  /* 0x437c0000ff157424 */ /* 0x000fe400078e00ff */
[----:B-1----:R-:W-:Y:S01]  /*0840*/  FFMA R0, R15, R15, R32 ;  /* 0x0000000f0f007223 */ /* 0x002fe20000000020 */
[----:B------:R-:W-:-:S03]  /*0850*/  IMAD.WIDE.U32 R14, R3, 0x4, RZ ;  /* 0x00000004030e7825 */ /* 0x000fc600078e00ff */
[----:B------:R-:W1:Y:S01]  /*0860*/  F2F.F64.F32 R16, R0 ;  /* 0x0000000000107310 */ /* 0x000e620000201800 */
[----:B------:R-:W-:-:S04]  /*0870*/  IMAD.WIDE.U32 R14, R5, UR18, R14 ;  /* 0x00000012050e7c25 */ /* 0x000fc8000f8e000e */
[----:B------:R-:W-:Y:S01]  /*0880*/  IMAD R15, R5, UR19, R15 ;  /* 0x00000013050f7c24 */ /* 0x000fe2000f8e020f */
[----:B-1----:R-:W-:-:S10]  /*0890*/  DMUL R16, R16, -UR8 ;  /* 0x8000000810107c28 */ /* 0x002fd40008000000 */
[----:B------:R-:W1:Y:S02]  /*08a0*/  F2F.F32.F64 R16, R16 ;  /* 0x0000001000107310 */ /* 0x000e640000301000 */
[----:B-1----:R-:W-:-:S04]  /*08b0*/  FFMA.SAT R18, R16, R19, 0.5 ;  /* 0x3f00000010127423 */ /* 0x002fc80000002013 */
[----:B------:R-:W-:-:S04]  /*08c0*/  FFMA.RM R18, R18, R21, 12582913 ;  /* 0x4b40000112127423 */ /* 0x000fc80000004015 */
[C---:B------:R-:W-:Y:S01]  /*08d0*/  FADD R19, R18.reuse, -12583039 ;  /* 0xcb40007f12137421 */ /* 0x040fe20000000000 */
[----:B------:R-:W-:Y:S02]  /*08e0*/  SHF.L.U32 R0, R18, 0x17, RZ ;  /* 0x0000001712007819 */ /* 0x000fe400000006ff */
[----:B------:R-:W-:Y:S01]  /*08f0*/  IADD3 R18, P2, PT, R14, UR14, RZ ;  /* 0x0000000e0e127c10 */ /* 0x000fe2000ff5e0ff */
[----:B------:R-:W-:-:S04]  /*0900*/  FFMA R19, R16, 1.4426950216293334961, -R19 ;  /* 0x3fb8aa3b10137823 */ /* 0x000fc80000000813 */
[----:B------:R-:W-:Y:S01]  /*0910*/  FFMA R20, R16, 1.925963033500011079e-08, R19 ;  /* 0x32a5706010147823 */ /* 0x000fe20000000013 */
[C---:B------:R-:W-:Y:S02]  /*0920*/  IADD3 R16, P1, PT, R14.reuse, UR12, RZ ;  /* 0x0000000c0e107c10 */ /* 0x040fe4000ff3e0ff */
[----:B------:R-:W-:Y:S01]  /*0930*/  IADD3 R14, P3, PT, R14, UR16, RZ ;  /* 0x000000100e0e7c10 */ /* 0x000fe2000ff7e0ff */
[----:B------:R-:W1:Y:S01]  /*0940*/  MUFU.EX2 R19, R20 ;  /* 0x0000001400137308 */ /* 0x000e620000000800 */
[C---:B------:R-:W-:Y:S01]  /*0950*/  IADD3.X R17, PT, PT, R15.reuse, UR13, RZ, P1, !PT ;  /* 0x0000000d0f117c10 */ /* 0x040fe20008ffe4ff */
[----:B-1----:R-:W-:Y:S01]  /*0960*/  FMUL R0, R0, R19 ;  /* 0x0000001300007220 */ /* 0x002fe20000400000 */
[C---:B------:R-:W-:Y:S02]  /*0970*/  IADD3.X R19, PT, PT, R15.reuse, UR15, RZ, P2, !PT ;  /* 0x0000000f0f137c10 */ /* 0x040fe400097fe4ff */
[----:B------:R-:W-:Y:S01]  /*0980*/  IADD3.X R15, PT, PT, R15, UR17, RZ, P3, !PT ;  /* 0x000000110f0f7c10 */ /* 0x000fe20009ffe4ff */
[----:B------:R-:W-:-:S05]  /*0990*/  FMUL R21, R0, 10 ;  /* 0x4120000000157820 */ /* 0x000fca0000400000 */
[----:B------:R1:W-:Y:S04]  /*09a0*/  STG.E desc[UR22][R16.64], R21 ;  /* 0x0000001510007986 */ /* 0x0003e8000c101916 */
[----:B------:R1:W-:Y:S04]  /*09b0*/  STG.E desc[UR22][R18.64], RZ ;  /* 0x000000ff12007986 */ /* 0x0003e8000c101916 */
[----:B------:R1:W-:Y:S01]  /*09c0*/  STG.E desc[UR22][R14.64], RZ ;  /* 0x000000ff0e007986 */ /* 0x0003e2000c101916 */
[----:B------:R-:W-:Y:S05]  /*09d0*/  BRA `(.L_x_105) ;  /* 0x00000000009c7947 */ /* 0x000fea0003800000 */
.L_x_104:
[----:B------:R-:W-:-:S13]  /*09e0*/  ISETP.NE.AND P1, PT, R3, RZ, PT ;  /* 0x000000ff0300720c */ /* 0x000fda0003f25270 */
[----:B------:R-:W-:Y:S05]  /*09f0*/  @P1 BRA `(.L_x_105) ;  /* 0x0000000000941947 */ /* 0x000fea0003800000 */
[----:B------:R-:W-:Y:S01]  /*0a00*/  I2FP.F32.S32 R15, R5 ;  /* 0x00000005000f7245 */ /* 0x000fe20000201400 */
[----:B0-----:R-:W-:Y:S01]  /*0a10*/  IMAD.WIDE R16, R5, 0x4, R8 ;  /* 0x0000000405107825 */ /* 0x001fe200078e0208 */
[----:B------:R-:W-:Y:S01]  /*0a20*/  BSSY.RECONVERGENT B3, `(.L_x_108) ;  /* 0x0000009000037945 */ /* 0x000fe20003800200 */
[----:B------:R-:W-:Y:S02]  /*0a30*/  MOV R0, 0xab0 ;  /* 0x00000ab000007802 */ /* 0x000fe40000000f00 */
[----:B------:R-:W-:-:S04]  /*0a40*/  FADD R15, R4, -R15 ;  /* 0x8000000f040f7221 */ /* 0x000fc80000000000 */
[----:B------:R-:W-:-:S04]  /*0a50*/  FMUL R15, R15, UR25 ;  /* 0x000000190f0f7c20 */ /* 0x000fc80008400000 */
[----:B------:R-:W-:-:S04]  /*0a60*/  FMUL R15, R15, UR26 ;  /* 0x0000001a0f0f7c20 */ /* 0x000fc80008400000 */
[----:B------:R-:W-:-:S04]  /*0a70*/  FMUL R33, R15, UR27 ;  /* 0x0000001b0f217c20 */ /* 0x000fc80008400000 */
[----:B------:R0:W1:Y:S01]  /*0a80*/  F2F.F64.F32 R14, R33 ;  /* 0x00000021000e7310 */ /* 0x0000620000201800 */
[----:B------:R0:W-:Y:S02]  /*0a90*/  STG.E desc[UR22][R16.64], R33 ;  /* 0x0000002110007986 */ /* 0x0001e4000c101916 */
[----:B012---:R-:W-:Y:S05]  /*0aa0*/  CALL.REL.NOINC `($_Z16initialize_waterPfS_S_mS_S_R5means$__internal_accurate_pow) ;  /* 0x0000000800087944 */ /* 0x007fea0003c00000 */
[----:B------:R-:W-:Y:S05]  /*0ab0*/  BSYNC.RECONVERGENT B3 ;  /* 0x0000000000037941 */ /* 0x000fea0003800200 */
.L_x_108:
[----:B------:R-:W-:Y:S01]  /*0ac0*/  DADD R16, R14, 2 ;  /* 0x400000000e107429 */ /* 0x000fe20000000000 */
[----:B------:R-:W-:Y:S01]  /*0ad0*/  FSETP.NEU.AND P2, PT, R33, RZ, PT ;  /* 0x000000ff2100720b */ /* 0x000fe20003f4d000 */
[----:B------:R-:W-:Y:S01]  /*0ae0*/  BSSY.RECONVERGENT B3, `(.L_x_109) ;  /* 0x000000d000037945 */ /* 0x000fe20003800200 */
[----:B------:R-:W-:-:S07]  /*0af0*/  ISETP.NE.AND P1, PT, R5, RZ, PT ;  /* 0x000000ff0500720c */ /* 0x000fce0003f25270 */
[----:B------:R-:W-:Y:S02]  /*0b00*/  LOP3.LUT R16, R17, 0x7ff00000, RZ, 0xc0, !PT ;  /* 0x7ff0000011107812 */ /* 0x000fe400078ec0ff */
[----:B------:R-:W-:Y:S02]  /*0b10*/  FSEL R17, R22, RZ, P2 ;  /* 0x000000ff16117208 */ /* 0x000fe40001000000 */
[----:B------:R-:W-:Y:S02]  /*0b20*/  ISETP.NE.AND P3, PT, R16, 0x7ff00000, PT ;  /* 0x7ff000001000780c */ /* 0x000fe40003f65270 */
[----:B------:R-:W-:-:S11]  /*0b30*/  FSEL R16, R18, RZ, P2 ;  /* 0x000000ff12107208 */ /* 0x000fd60001000000 */
[----:B------:R-:W-:Y:S05]  /*0b40*/  @P3 BRA `(.L_x_110) ;  /* 0x0000000000183947 */ /* 0x000fea0003800000 */
[----:B------:R-:W-:-:S13]  /*0b50*/  FSETP.NAN.AND P2, PT, R33, R33, PT ;  /* 0x000000212100720b */ /* 0x000fda0003f48000 */
[----:B------:R-:W-:Y:S01]  /*0b60*/  @P2 DADD R16, R14, 2 ;  /* 0x400000000e102429 */ /* 0x000fe20000000000 */
[----:B------:R-:W-:Y:S10]  /*0b70*/  @P2 BRA `(.L_x_110) ;  /* 0x00000000000c2947 */ /* 0x000ff40003800000 */
[----:B------:R-:W-:-:S14]  /*0b80*/  DSETP.NEU.AND P2, PT, |R14|, +INF , PT ;  /* 0x7ff000000e00742a */ /* 0x000fdc0003f4d200 */
[----:B------:R-:W-:Y:S02]  /*0b90*/  @!P2 IMAD.MOV.U32 R16, RZ, RZ, 0x0 ;  /* 0x00000000ff10a424 */ /* 0x000fe400078e00ff */
[----:B------:R-:W-:-:S07]  /*0ba0*/  @!P2 IMAD.MOV.U32 R17, RZ, RZ, 0x7ff00000 ;  /* 0x7ff00000ff11a424 */ /* 0x000fce00078e00ff */
.L_x_110:
[----:B------:R-:W-:Y:S05]  /*0bb0*/  BSYNC.RECONVERGENT B3 ;  /* 0x0000000000037941 */ /* 0x000fea0003800200 */
.L_x_109:
[----:B------:R-:W-:Y:S01]  /*0bc0*/  DMUL R16, R16, 0.25 ;  /* 0x3fd0000010107828 */ /* 0x000fe20000000000 */
[----:B------:R-:W0:Y:S01]  /*0bd0*/  @!P1 LDC.64 R20, c[0x0][0x3b0] ;  /* 0x0000ec00ff149b82 */ /* 0x000e220000000a00 */
[----:B------:R-:W-:Y:S01]  /*0be0*/  FSETP.NEU.AND P2, PT, R33, 1, PT ;  /* 0x3f8000002100780b */ /* 0x000fe20003f4d000 */
[----:B------:R-:W-:-:S07]  /*0bf0*/  IMAD.WIDE R14, R5, 0x4, R6 ;  /* 0x00000004050e7825 */ /* 0x000fce00078e0206 */
[----:B------:R-:W1:Y:S02]  /*0c00*/  F2F.F32.F64 R16, R16 ;  /* 0x0000001000107310 */ /* 0x000e640000301000 */
[----:B-1----:R-:W-:-:S05]  /*0c10*/  FSEL R19, R16, 0.25, P2 ;  /* 0x3e80000010137808 */ /* 0x002fca0001000000 */
[----:B------:R3:W-:Y:S04]  /*0c20*/  STG.E desc[UR22][R14.64], R19 ;  /* 0x000000130e007986 */ /* 0x0007e8000c101916 */
[----:B0-----:R3:W-:Y:S04]  /*0c30*/  @!P1 STG.E desc[UR22][R20.64+0x4], RZ ;  /* 0x000004ff14009986 */ /* 0x0017e8000c101916 */
[----:B------:R3:W-:Y:S02]  /*0c40*/  @!P1 STG.E desc[UR22][R20.64+0x8], RZ ;  /* 0x000008ff14009986 */ /* 0x0007e4000c101916 */
.L_x_105:
[----:B------:R-:W-:Y:S05]  /*0c50*/  BSYNC.RECONVERGENT B2 ;  /* 0x0000000000027941 */ /* 0x000fea0003800200 */
.L_x_103:
[----:B------:R-:W-:-:S05]  /*0c60*/  VIADD R5, R5, UR4 ;  /* 0x0000000405057c36 */ /* 0x000fca0008000000 */
[----:B------:R-:W-:-:S13]  /*0c70*/  ISETP.GE.AND P1, PT, R5, UR24, PT ;  /* 0x0000001805007c0c */ /* 0x000fda000bf26270 */
[----:B------:R-:W-:Y:S05]  /*0c80*/  @!P1 BRA `(.L_x_111) ;  /* 0xfffffff8003c9947 */ /* 0x000fea000383ffff */
.L_x_100:
[----:B0-2---:R-:W-:Y:S05]  /*0c90*/  BSYNC.RECONVERGENT B0 ;  /* 0x0000000000007941 */ /* 0x005fea0003800200 */
.L_x_99:
[----:B------:R-:W0:Y:S01]  /*0ca0*/  LDCU UR5, c[0x3][URZ] ;  /* 0x00c00000ff0577ac */ /* 0x000e220008000800 */
[----:B------:R-:W-:-:S05]  /*0cb0*/  VIADD R3, R3, UR6 ;  /* 0x0000000603037c36 */ /* 0x000fca0008000000 */
[----:B0-----:R-:W-:-:S13]  /*0cc0*/  ISETP.GE.AND P0, PT, R3, UR5, PT ;  /* 0x0000000503007c0c */ /* 0x001fda000bf06270 */
[----:B------:R-:W-:Y:S05]  /*0cd0*/  @!P0 BRA `(.L_x_112) ;  /* 0xfffffff400708947 */ /* 0x000fea000383ffff */
[----:B------:R-:W-:Y:S05]  /*0ce0*/  BSYNC.RECONVERGENT B1 ;  /* 0x0000000000017941 */ /* 0x000fea0003800200 */
.L_x_98:
[----:B------:R-:W-:Y:S05]  /*0cf0*/  EXIT ;  /* 0x000000000000794d */ /* 0x000fea0003800000 */
        .weak           $__internal_3_$__cuda_sm20_div_rn_f64_full
        .type           $__internal_3_$__cuda_sm20_div_rn_f64_full,@function
        .size           $__internal_3_$__cuda_sm20_div_rn_f64_full,($_Z16initialize_waterPfS_S_mS_S_R5means$__internal_accurate_pow - $__internal_3_$__cuda_sm20_div_rn_f64_full)
$__internal_3_$__cuda_sm20_div_rn_f64_full:
[C---:B------:R-:W-:Y:S01]  /*0d00*/  FSETP.GEU.AND P1, PT, |R17|.reuse, 1.469367938527859385e-39, PT ;  /* 0x001000001100780b */ /* 0x040fe20003f2e200 */
[----:B------:R-:W-:Y:S01]  /*0d10*/  IMAD.MOV.U32 R19, RZ, RZ, R21 ;  /* 0x000000ffff137224 */ /* 0x000fe200078e0015 */
[----:B------:R-:W-:Y:S01]  /*0d20*/  LOP3.LUT R14, R17, 0x800fffff, RZ, 0xc0, !PT ;  /* 0x800fffff110e7812 */ /* 0x000fe200078ec0ff */
[----:B------:R-:W-:Y:S01]  /*0d30*/  IMAD.MOV.U32 R22, RZ, RZ, 0x1 ;  /* 0x00000001ff167424 */ /* 0x000fe200078e00ff */
[----:B------:R-:W-:Y:S01]  /*0d40*/  MOV R0, 0x1ca00000 ;  /* 0x1ca0000000007802 */ /* 0x000fe20000000f00 */
[----:B------:R-:W-:Y:S01]  /*0d50*/  BSSY.RECONVERGENT B4, `(.L_x_113) ;  /* 0x0000053000047945 */ /* 0x000fe20003800200 */
[----:B------:R-:W-:Y:S01]  /*0d60*/  LOP3.LUT R15, R14, 0x3ff00000, RZ, 0xfc, !PT ;  /* 0x3ff000000e0f7812 */ /* 0x000fe200078efcff */
[----:B------:R-:W-:Y:S01]  /*0d70*/  IMAD.MOV.U32 R14, RZ, RZ, R16 ;  /* 0x000000ffff0e7224 */ /* 0x000fe200078e0010 */
[C---:B------:R-:W-:Y:S02]  /*0d80*/  FSETP.GEU.AND P3, PT, |R19|.reuse, 1.469367938527859385e-39, PT ;  /* 0x001000001300780b */ /* 0x040fe40003f6e200 */
[----:B------:R-:W-:-:S02]  /*0d90*/  LOP3.LUT R28, R19, 0x7ff00000, RZ, 0xc0, !PT ;  /* 0x7ff00000131c7812 */ /* 0x000fc400078ec0ff */
[----:B------:R-:W-:Y:S01]  /*0da0*/  LOP3.LUT R29, R17, 0x7ff00000, RZ, 0xc0, !PT ;  /* 0x7ff00000111d7812 */ /* 0x000fe200078ec0ff */
[----:B------:R-:W-:Y:S02]  /*0db0*/  @!P1 DMUL R14, R16, 8.98846567431157953865e+307 ;  /* 0x7fe00000100e9828 */ /* 0x000fe40000000000 */
[----:B------:R-:W-:Y:S01]  /*0dc0*/  IMAD.MOV.U32 R31, RZ, RZ, R28 ;  /* 0x000000ffff1f7224 */ /* 0x000fe200078e001c */
[----:B------:R-:W-:-:S03]  /*0dd0*/  ISETP.GE.U32.AND P2, PT, R28, R29, PT ;  /* 0x0000001d1c00720c */ /* 0x000fc60003f46070 */
[----:B------:R-:W0:Y:S02]  /*0de0*/  MUFU.RCP64H R23, R15 ;  /* 0x0000000f00177308 */ /* 0x000e240000001800 */
[----:B------:R-:W-:Y:S02]  /*0df0*/  @!P3 LOP3.LUT R25, R17, 0x7ff00000, RZ, 0xc0, !PT ;  /* 0x7ff000001119b812 */ /* 0x000fe400078ec0ff */
[----:B------:R-:W-:Y:S02]  /*0e00*/  @!P1 LOP3.LUT R29, R15, 0x7ff00000, RZ, 0xc0, !PT ;  /* 0x7ff000000f1d9812 */ /* 0x000fe400078ec0ff */
[----:B------:R-:W-:-:S04]  /*0e10*/  @!P3 ISETP.GE.U32.AND P4, PT, R28, R25, PT ;  /* 0x000000191c00b20c */ /* 0x000fc80003f86070 */
[----:B------:R-:W-:-:S04]  /*0e20*/  @!P3 SEL R25, R0, 0x63400000, !P4 ;  /* 0x634000000019b807 */ /* 0x000fc80006000000 */
[----:B------:R-:W-:Y:S01]  /*0e30*/  @!P3 LOP3.LUT R26, R25, 0x80000000, R19, 0xf8, !PT ;  /* 0x80000000191ab812 */ /* 0x000fe200078ef813 */
[----:B0-----:R-:W-:-:S03]  /*0e40*/  DFMA R20, R22, -R14, 1 ;  /* 0x3ff000001614742b */ /* 0x001fc6000000080e */
[----:B------:R-:W-:Y:S01]  /*0e50*/  @!P3 LOP3.LUT R27, R26, 0x100000, RZ, 0xfc, !PT ;  /* 0x001000001a1bb812 */ /* 0x000fe200078efcff */
[----:B------:R-:W-:-:S04]  /*0e60*/  @!P3 IMAD.MOV.U32 R26, RZ, RZ, RZ ;  /* 0x000000ffff1ab224 */ /* 0x000fc800078e00ff */
[----:B------:R-:W-:-:S08]  /*0e70*/  DFMA R20, R20, R20, R20 ;  /* 0x000000141414722b */ /* 0x000fd00000000014 */
[----:B------:R-:W-:Y:S01]  /*0e80*/  DFMA R22, R22, R20, R22 ;  /* 0x000000141616722b */ /* 0x000fe20000000016 */
[----:B------:R-:W-:Y:S01]  /*0e90*/  SEL R21, R0, 0x63400000, !P2 ;  /* 0x6340000000157807 */ /* 0x000fe20005000000 */
[----:B------:R-:W-:-:S03]  /*0ea0*/  IMAD.MOV.U32 R20, RZ, RZ, R18 ;  /* 0x000000ffff147224 */ /* 0x000fc600078e0012 */
[----:B------:R-:W-:-:S03]  /*0eb0*/  LOP3.LUT R21, R21, 0x800fffff, R19, 0xf8, !PT ;  /* 0x800fffff15157812 */ /* 0x000fc600078ef813 */
[----:B------:R-:W-:-:S03]  /*0ec0*/  DFMA R24, R22, -R14, 1 ;  /* 0x3ff000001618742b */ /* 0x000fc6000000080e */
[----:B------:R-:W-:-:S05]  /*0ed0*/  @!P3 DFMA R20, R20, 2, -R26 ;  /* 0x400000001414b82b */ /* 0x000fca000000081a */
[----:B------:R-:W-:-:S05]  /*0ee0*/  DFMA R24, R22, R24, R22 ;  /* 0x000000181618722b */ /* 0x000fca0000000016 */
[----:B------:R-:W-:-:S03]  /*0ef0*/  @!P3 LOP3.LUT R31, R21, 0x7ff00000, RZ, 0xc0, !PT ;  /* 0x7ff00000151fb812 */ /* 0x000fc600078ec0ff */
[----:B------:R-:W-:Y:S02]  /*0f00*/  DMUL R22, R24, R20 ;  /* 0x0000001418167228 */ /* 0x000fe40000000000 */
[----:B------:R-:W-:-:S05]  /*0f10*/  VIADD R33, R31, 0xffffffff ;  /* 0xffffffff1f217836 */ /* 0x000fca0000000000 */
[----:B------:R-:W-:Y:S01]  /*0f20*/  ISETP.GT.U32.AND P1, PT, R33, 0x7feffffe, PT ;  /* 0x7feffffe2100780c */ /* 0x000fe20003f24070 */
[----:B------:R-:W-:Y:S01]  /*0f30*/  VIADD R33, R29, 0xffffffff ;  /* 0xffffffff1d217836 */ /* 0x000fe20000000000 */
[----:B------:R-:W-:-:S04]  /*0f40*/  DFMA R26, R22, -R14, R20 ;  /* 0x8000000e161a722b */ /* 0x000fc80000000014 */
[----:B------:R-:W-:-:S04]  /*0f50*/  ISETP.GT.U32.OR P1, PT, R33, 0x7feffffe, P1 ;  /* 0x7feffffe2100780c */ /* 0x000fc80000f24470 */
[----:B------:R-:W-:-:S09]  /*0f60*/  DFMA R26, R24, R26, R22 ;  /* 0x0000001a181a722b */ /* 0x000fd20000000016 */
[----:B------:R-:W-:Y:S05]  /*0f70*/  @P1 BRA `(.L_x_114) ;  /* 0x00000000006c1947 */ /* 0x000fea0003800000 */
[----:B------:R-:W-:-:S04]  /*0f80*/  LOP3.LUT R19, R17, 0x7ff00000, RZ, 0xc0, !PT ;  /* 0x7ff0000011137812 */ /* 0x000fc800078ec0ff */
[CC--:B------:R-:W-:Y:S02]  /*0f90*/  VIADDMNMX R18, R28.reuse, -R19.reuse, 0xb9600000, !PT ;  /* 0xb96000001c127446 */ /* 0x0c0fe40007800913 */
[----:B------:R-:W-:Y:S02]  /*0fa0*/  ISETP.GE.U32.AND P1, PT, R28, R19, PT ;  /* 0x000000131c00720c */ /* 0x000fe40003f26070 */
[----:B------:R-:W-:Y:S02]  /*0fb0*/  VIMNMX R18, PT, PT, R18, 0x46a00000, PT ;  /* 0x46a0000012127848 */ /* 0x000fe40003fe0100 */
[----:B------:R-:W-:-:S05]  /*0fc0*/  SEL R19, R0, 0x63400000, !P1 ;  /* 0x6340000000137807 */ /* 0x000fca0004800000 */
[----:B------:R-:W-:Y:S01]  /*0fd0*/  IMAD.IADD R0, R18, 0x1, -R19 ;  /* 0x0000000112007824 */ /* 0x000fe200078e0a13 */
[----:B------:R-:W-:-:S03]  /*0fe0*/  MOV R18, RZ ;  /* 0x000000ff00127202 */ /* 0x000fc60000000f00 */
[----:B------:R-:W-:-:S06]  /*0ff0*/  VIADD R19, R0, 0x7fe00000 ;  /* 0x7fe0000000137836 */ /* 0x000fcc0000000000 */
[----:B------:R-:W-:-:S10]  /*1000*/  DMUL R22, R26, R18 ;  /* 0x000000121a167228 */ /* 0x000fd40000000000 */
[----:B------:R-:W-:-:S13]  /*1010*/  FSETP.GTU.AND P1, PT, |R23|, 1.469367938527859385e-39, PT ;  /* 0x001000001700780b */ /* 0x000fda0003f2c200 */
[----:B------:R-:W-:Y:S05]  /*1020*/  @P1 BRA `(.L_x_115) ;  /* 0x0000000000941947 */ /* 0x000fea0003800000 */
[----:B------:R-:W-:Y:S01]  /*1030*/  DFMA R14, R26, -R14, R20 ;  /* 0x8000000e1a0e722b */ /* 0x000fe20000000014 */
[----:B------:R-:W-:-:S09]  /*1040*/  IMAD.MOV.U32 R18, RZ, RZ, RZ ;  /* 0x000000ffff127224 */ /* 0x000fd200078e00ff */
[C---:B------:R-:W-:Y:S02]  /*1050*/  FSETP.NEU.AND P1, PT, R15.reuse, RZ, PT ;  /* 0x000000ff0f00720b */ /* 0x040fe40003f2d000 */
[----:B------:R-:W-:-:S04]  /*1060*/  LOP3.LUT R17, R15, 0x80000000, R17, 0x48, !PT ;  /* 0x800000000f117812 */ /* 0x000fc800078e4811 */
[----:B------:R-:W-:-:S07]  /*1070*/  LOP3.LUT R19, R17, R19, RZ, 0xfc, !PT ;  /* 0x0000001311137212 */ /* 0x000fce00078efcff */
[----:B------:R-:W-:Y:S05]  /*1080*/  @!P1 BRA `(.L_x_115) ;  /* 0x00000000007c9947 */ /* 0x000fea0003800000 */
[----:B------:R-:W-:Y:S01]  /*1090*/  IMAD.MOV R15, RZ, RZ, -R0 ;  /* 0x000000ffff0f7224 */ /* 0x000fe200078e0a00 */
[----:B------:R-:W-:Y:S01]  /*10a0*/  DMUL.RP R18, R26, R18 ;  /* 0x000000121a127228 */ /* 0x000fe20000008000 */
[----:B------:R-:W-:-:S06]  /*10b0*/  IMAD.MOV.U32 R14, RZ, RZ, RZ ;  /* 0x000000ffff0e7224 */ /* 0x000fcc00078e00ff */
[----:B------:R-:W-:-:S03]  /*10c0*/  DFMA R14, R22, -R14, R26 ;  /* 0x8000000e160e722b */ /* 0x000fc6000000001a */
[----:B------:R-:W-:-:S03]  /*10d0*/  LOP3.LUT R17, R19, R17, RZ, 0x3c, !PT ;  /* 0x0000001113117212 */ /* 0x000fc600078e3cff */
[----:B------:R-:W-:-:S04]  /*10e0*/  IADD3 R14, PT, PT, -R0, -0x43300000, RZ ;  /* 0xbcd00000000e7810 */ /* 0x000fc80007ffe1ff */
[----:B------:R-:W-:-:S04]  /*10f0*/  FSETP.NEU.AND P1, PT, |R15|, R14, PT ;  /* 0x0000000e0f00720b */ /* 0x000fc80003f2d200 */
[----:B------:R-:W-:Y:S02]  /*1100*/  FSEL R22, R18, R22, !P1 ;  /* 0x0000001612167208 */ /* 0x000fe40004800000 */
[----:B------:R-:W-:Y:S01]  /*1110*/  FSEL R23, R17, R23, !P1 ;  /* 0x0000001711177208 */ /* 0x000fe20004800000 */
[----:B------:R-:W-:Y:S06]  /*1120*/  BRA `(.L_x_115) ;  /* 0x0000000000547947 */ /* 0x000fec0003800000 */
.L_x_114:
[----:B------:R-:W-:-:S14]  /*1130*/  DSETP.NAN.AND P1, PT, R18, R18, PT ;  /* 0x000000121200722a */ /* 0x000fdc0003f28000 */
[----:B------:R-:W-:Y:S05]  /*1140*/  @P1 BRA `(.L_x_116) ;  /* 0x0000000000441947 */ /* 0x000fea0003800000 */
[----:B------:R-:W-:-:S14]  /*1150*/  DSETP.NAN.AND P1, PT, R16, R16, PT ;  /* 0x000000101000722a */ /* 0x000fdc0003f28000 */
[----:B------:R-:W-:Y:S05]  /*1160*/  @P1 BRA `(.L_x_117) ;  /* 0x0000000000301947 */ /* 0x000fea0003800000 */
[----:B------:R-:W-:Y:S01]  /*1170*/  ISETP.NE.AND P1, PT, R31, R29, PT ;  /* 0x0000001d1f00720c */ /* 0x000fe20003f25270 */
[----:B------:R-:W-:Y:S02]  /*1180*/  IMAD.MOV.U32 R22, RZ, RZ, 0x0 ;  /* 0x00000000ff167424 */ /* 0x000fe400078e00ff */
[----:B------:R-:W-:-:S10]  /*1190*/  IMAD.MOV.U32 R23, RZ, RZ, -0x80000 ;  /* 0xfff80000ff177424 */ /* 0x000fd400078e00ff */
[----:B------:R-:W-:Y:S05]  /*11a0*/  @!P1 BRA `(.L_x_115) ;  /* 0x0000000000349947 */ /* 0x000fea0003800000 */
[----:B------:R-:W-:Y:S02]  /*11b0*/  ISETP.NE.AND P1, PT, R31, 0x7ff00000, PT ;  /* 0x7ff000001f00780c */ /* 0x000fe40003f25270 */
[----:B------:R-:W-:Y:S02]  /*11c0*/  LOP3.LUT R23, R19, 0x80000000, R17, 0x48, !PT ;  /* 0x8000000013177812 */ /* 0x000fe400078e4811 */
[----:B------:R-:W-:-:S13]  /*11d0*/  ISETP.EQ.OR P1, PT, R29, RZ, !P1 ;  /* 0x000000ff1d00720c */ /* 0x000fda0004f22670 */
[----:B------:R-:W-:Y:S01]  /*11e0*/  @P1 LOP3.LUT R0, R23, 0x7ff00000, RZ, 0xfc, !PT ;  /* 0x7ff0000017001812 */ /* 0x000fe200078efcff */
[----:B------:R-:W-:Y:S02]  /*11f0*/  @!P1 IMAD.MOV.U32 R22, RZ, RZ, RZ ;  /* 0x000000ffff169224 */ /* 0x000fe400078e00ff */
[----:B------:R-:W-:Y:S01]  /*1200*/  @P1 IMAD.MOV.U32 R22, RZ, RZ, RZ ;  /* 0x000000ffff161224 */ /* 0x000fe200078e00ff */
[----:B------:R-:W-:Y:S01]  /*1210*/  @P1 MOV R23, R0 ;  /* 0x0000000000171202 */ /* 0x000fe20000000f00 */
[----:B------:R-:W-:Y:S06]  /*1220*/  BRA `(.L_x_115) ;  /* 0x0000000000147947 */ /* 0x000fec0003800000 */
.L_x_117:
[----:B------:R-:W-:Y:S01]  /*1230*/  LOP3.LUT R23, R17, 0x80000, RZ, 0xfc, !PT ;  /* 0x0008000011177812 */ /* 0x000fe200078efcff */
[----:B------:R-:W-:Y:S01]  /*1240*/  IMAD.MOV.U32 R22, RZ, RZ, R16 ;  /* 0x000000ffff167224 */ /* 0x000fe200078e0010 */
[----:B------:R-:W-:Y:S06]  /*1250*/  BRA `(.L_x_115) ;  /* 0x0000000000087947 */ /* 0x000fec0003800000 */
.L_x_116:
[----:B------:R-:W-:Y:S01]  /*1260*/  LOP3.LUT R23, R19, 0x80000, RZ, 0xfc, !PT ;  /* 0x0008000013177812 */ /* 0x000fe200078efcff */
[----:B------:R-:W-:-:S07]  /*1270*/  IMAD.MOV.U32 R22, RZ, RZ, R18 ;  /* 0x000000ffff167224 */ /* 0x000fce00078e0012 */
.L_x_115:
[----:B------:R-:W-:Y:S05]  /*1280*/  BSYNC.RECONVERGENT B4 ;  /* 0x0000000000047941 */ /* 0x000fea0003800200 */
.L_x_113:
[----:B------:R-:W-:Y:S02]  /*1290*/  IMAD.MOV.U32 R31, RZ, RZ, 0x0 ;  /* 0x00000000ff1f7424 */ /* 0x000fe400078e00ff */
[----:B------:R-:W-:Y:S02]  /*12a0*/  IMAD.MOV.U32 R14, RZ, RZ, R22 ;  /* 0x000000ffff0e7224 */ /* 0x000fe400078e0016 */
[----:B------:R-:W-:Y:S01]  /*12b0*/  IMAD.MOV.U32 R15, RZ, RZ, R23 ;  /* 0x000000ffff0f7224 */ /* 0x000fe200078e0017 */
[----:B------:R-:W-:Y:S06]  /*12c0*/  RET.REL.NODEC R30 `(_Z16initialize_waterPfS_S_mS_S_R5means) ;  /* 0xffffffec1e4c7950 */ /* 0x000fec0003c3ffff */
        .type           $_Z16initialize_waterPfS_S_mS_S_R5means$__internal_accurate_pow,@function
        .size           $_Z16initialize_waterPfS_S_mS_S_R5means$__internal_accurate_pow,(.L_x_149 - $_Z16initialize_waterPfS_S_mS_S_R5means$__internal_accurate_pow)
$_Z16initialize_waterPfS_S_mS_S_R5means$__internal_accurate_pow:
[----:B------:R-:W-:Y:S01]  /*12d0*/  DADD R34, -RZ, |R14| ;  /* 0x00000000ff227229 */ /* 0x000fe2000000050e */
[----:B------:R-:W-:Y:S01]  /*12e0*/  IMAD.MOV.U32 R24, RZ, RZ, RZ ;  /* 0x000000ffff187224 */ /* 0x000fe200078e00ff */
[----:B------:R-:W-:Y:S01]  /*12f0*/  UMOV UR8, 0x7d2cafe2 ;  /* 0x7d2cafe200087882 */ /* 0x000fe20000000000 */
[----:B------:R-:W-:Y:S01]  /*1300*/  IMAD.MOV.U32 R18, RZ, RZ, 0x41ad3b5a ;  /* 0x41ad3b5aff127424 */ /* 0x000fe200078e00ff */
[----:B------:R-:W-:Y:S01]  /*1310*/  UMOV UR9, 0x3eb0f5ff ;  /* 0x3eb0f5ff00097882 */ /* 0x000fe20000000000 */
[----:B------:R-:W-:Y:S01]  /*1320*/  IMAD.MOV.U32 R19, RZ, RZ, 0x3ed0f5d2 ;  /* 0x3ed0f5d2ff137424 */ /* 0x000fe200078e00ff */
[----:B------:R-:W-:Y:S01]  /*1330*/  UMOV UR28, 0x3b39803f ;  /* 0x3b39803f001c7882 */ /* 0x000fe20000000000 */
[----:B------:R-:W-:-:S03]  /*1340*/  UMOV UR29, 0x3c7abc9e ;  /* 0x3c7abc9e001d7882 */ /* 0x000fc60000000000 */
[----:B------:R-:W-:Y:S01]  /*1350*/  ISETP.GT.U32.AND P1, PT, R35, 0xfffff, PT ;  /* 0x000fffff2300780c */ /* 0x000fe20003f24070 */
[----:B------:R-:W-:Y:S01]  /*1360*/  IMAD.MOV.U32 R16, RZ, RZ, R35 ;  /* 0x000000ffff107224 */ /* 0x000fe200078e0023 */
[----:B------:R-:W-:-:S11]  /*1370*/  MOV R20, R34 ;  /* 0x0000002200147202 */ /* 0x000fd60000000f00 */
[----:B------:R-:W-:Y:S01]  /*1380*/  @!P1 DMUL R28, R34, 1.80143985094819840000e+16 ;  /* 0x43500000221c9828 */ /* 0x000fe20000000000 */
[----:B------:R-:W-:-:S09]  /*1390*/  SHF.R.U32.HI R34, RZ, 0x14, R35 ;  /* 0x00000014ff227819 */ /* 0x000fd20000011623 */
[----:B------:R-:W-:Y:S01]  /*13a0*/  @!P1 IMAD.MOV.U32 R16, RZ, RZ, R29 ;  /* 0x000000ffff109224 */ /* 0x000fe200078e001d */
[----:B------:R-:W-:Y:S01]  /*13b0*/  @!P1 LEA.HI R34, R29, 0xffffffca, RZ, 0xc ;  /* 0xffffffca1d229811 */ /* 0x000fe200078f60ff */
[----:B------:R-:W-:-:S03]  /*13c0*/  @!P1 IMAD.MOV.U32 R20, RZ, RZ, R28 ;  /* 0x000000ffff149224 */ /* 0x000fc600078e001c */
[----:B------:R-:W-:-:S04]  /*13d0*/  LOP3.LUT R16, R16, 0x800fffff, RZ, 0xc0, !PT ;  /* 0x800fffff10107812 */ /* 0x000fc800078ec0ff */
[----:B------:R-:W-:-:S04]  /*13e0*/  LOP3.LUT R21, R16, 0x3ff00000, RZ, 0xfc, !PT ;  /* 0x3ff0000010157812 */ /* 0x000fc800078efcff */
[----:B------:R-:W-:-:S13]  /*13f0*/  ISETP.GE.U32.AND P2, PT, R21, 0x3ff6a09f, PT ;  /* 0x3ff6a09f1500780c */ /* 0x000fda0003f46070 */
[----:B------:R-:W-:-:S04]  /*1400*/  @P2 VIADD R17, R21, 0xfff00000 ;  /* 0xfff0000015112836 */ /* 0x000fc80000000000 */
[----:B------:R-:W-:-:S06]  /*1410*/  @P2 IMAD.MOV.U32 R21, RZ, RZ, R17 ;  /* 0x000000ffff152224 */ /* 0x000fcc00078e0011 */
[C---:B------:R-:W-:Y:S02]  /*1420*/  DADD R22, R20.reuse, 1 ;  /* 0x3ff0000014167429 */ /* 0x040fe40000000000 */
[----:B------:R-:W-:-:S04]  /*1430*/  DADD R20, R20, -1 ;  /* 0xbff0000014147429 */ /* 0x000fc80000000000 */
[----:B------:R-:W0:Y:S02]  /*1440*/  MUFU.RCP64H R25, R23 ;  /* 0x0000001700197308 */ /* 0x000e240000001800 */
[----:B0-----:R-:W-:-:S08]  /*1450*/  DFMA R16, -R22, R24, 1 ;  /* 0x3ff000001610742b */ /* 0x001fd00000000118 */
[----:B------:R-:W-:-:S08]  /*1460*/  DFMA R16, R16, R16, R16 ;  /* 0x000000101010722b */ /* 0x000fd00000000010 */
[----:B------:R-:W-:-:S08]  /*1470*/  DFMA R24, R24, R16, R24 ;  /* 0x000000101818722b */ /* 0x000fd00000000018 */
[----:B------:R-:W-:-:S08]  /*1480*/  DMUL R16, R20, R24 ;  /* 0x0000001814107228 */ /* 0x000fd00000000000 */
[----:B------:R-:W-:-:S08]  /*1490*/  DFMA R16, R20, R24, R16 ;  /* 0x000000181410722b */ /* 0x000fd00000000010 */
[----:B------:R-:W-:Y:S02]  /*14a0*/  DMUL R30, R16, R16 ;  /* 0x00000010101e7228 */ /* 0x000fe40000000000 */
[----:B------:R-:W-:-:S06]  /*14b0*/  DADD R22, R20, -R16 ;  /* 0x0000000014167229 */ /* 0x000fcc0000000810 */
[----:B------:R-:W-:Y:S01]  /*14c0*/  DFMA R18, R30, UR8, R18 ;  /* 0x000000081e127c2b */ /* 0x000fe20008000012 */
[----:B------:R-:W-:Y:S01]  /*14d0*/  UMOV UR8, 0x75488a3f ;  /* 0x75488a3f00087882 */ /* 0x000fe20000000000 */
[----:B------:R-:W-:Y:S01]  /*14e0*/  UMOV UR9, 0x3ef3b20a ;  /* 0x3ef3b20a00097882 */ /* 0x000fe20000000000 */
[----:B------:R-:W-:-:S05]  /*14f0*/  DADD R22, R22, R22 ;  /* 0x0000000016167229 */ /* 0x000fca0000000016 */
[----:B------:R-:W-:Y:S01]  /*1500*/  DFMA R26, R30, R18, UR8 ;  /* 0x000000081e1a7e2b */ /* 0x000fe20008000012 */
[----:B------:R-:W-:Y:S01]  /*1510*/  UMOV UR8, 0xe4faecd5 ;  /* 0xe4faecd500087882 */ /* 0x000fe20000000000 */
[----:B------:R-:W-:Y:S01]  /*1520*/  UMOV UR9, 0x3f1745cd ;  /* 0x3f1745cd00097882 */ /* 0x000fe20000000000 */
[----:B------:R-:W-:-:S05]  /*1530*/  DFMA R22, R20, -R16, R22 ;  /* 0x800000101416722b */ /* 0x000fca0000000016 */
[----:B------:R-:W-:Y:S01]  /*1540*/  DFMA R26, R30, R26, UR8 ;  /* 0x000000081e1a7e2b */ /* 0x000fe2000800001a */
[----:B------:R-:W-:Y:S01]  /*1550*/  UMOV UR8, 0x258a578b ;  /* 0x258a578b00087882 */ /* 0x000fe20000000000 */
[----:B------:R-:W-:Y:S01]  /*1560*/  UMOV UR9, 0x3f3c71c7 ;  /* 0x3f3c71c700097882 */ /* 0x000fe20000000000 */
[----:B------:R-:W-:Y:S02]  /*1570*/  DMUL R22, R24, R22 ;  /* 0x0000001618167228 */ /* 0x000fe40000000000 */
[----:B------:R-:W-:-:S03]  /*1580*/  DMUL R24, R16, R16 ;  /* 0x0000001010187228 */ /* 0x000fc60000000000 */
[----:B------:R-:W-:Y:S01]  /*1590*/  DFMA R26, R30, R26, UR8 ;  /* 0x000000081e1a7e2b */ /* 0x000fe2000800001a */
[----:B------:R-:W-:Y:S01]  /*15a0*/  UMOV UR8, 0x9242b910 ;  /* 0x9242b91000087882 */ /* 0x000fe20000000000 */
[----:B------:R-:W-:-:S03]  /*15b0*/  UMOV UR9, 0x3f624924 ;  /* 0x3f62492400097882 */ /* 0x000fc60000000000 */
[----:B------:R-:W-:Y:S01]  /*15c0*/  VIADD R29, R23, 0x100000 ;  /* 0x00100000171d7836 */ /* 0x000fe20000000000 */
[----:B------:R-:W-:Y:S02]  /*15d0*/  MOV R28, R22 ;  /* 0x00000016001c7202 */ /* 0x000fe40000000f00 */
[----:B------:R-:W-:Y:S01]  /*15e0*/  DFMA R26, R30, R26, UR8 ;  /* 0x000000081e1a7e2b */ /* 0x000fe2000800001a */
[----:B------:R-:W-:Y:S01]  /*15f0*/  UMOV UR8, 0x99999dfb ;  /* 0x99999dfb00087882 */ /* 0x000fe20000000000 */
[----:B------:R-:W-:-:S06]  /*1600*/  UMOV UR9, 0x3f899999 ;  /* 0x3f89999900097882 */ /* 0x000fcc0000000000 */
[----:B------:R-:W-:Y:S01]  /*1610*/  DFMA R26, R30, R26, UR8 ;  /* 0x000000081e1a7e2b */ /* 0x000fe2000800001a */
[----:B------:R-:W-:Y:S01]  /*1620*/  UMOV UR8, 0x55555555 ;  /* 0x5555555500087882 */ /* 0x000fe20000000000 */
[----:B------:R-:W-:-:S06]  /*1630*/  UMOV UR9, 0x3fb55555 ;  /* 0x3fb5555500097882 */ /* 0x000fcc0000000000 */
[----:B------:R-:W-:-:S08]  /*1640*/  DFMA R18, R30, R26, UR8 ;  /* 0x000000081e127e2b */ /* 0x000fd0000800001a */
[----:B------:R-:W-:Y:S01]  /*1650*/  DADD R20, -R18, UR8 ;  /* 0x0000000812147e29 */ /* 0x000fe20008000100 */
[----:B------:R-:W-:Y:S01]  /*1660*/  UMOV UR8, 0xb9e7b0 ;  /* 0x00b9e7b000087882 */ /* 0x000fe20000000000 */
[----:B------:R-:W-:-:S06]  /*1670*/  UMOV UR9, 0x3c46a4cb ;  /* 0x3c46a4cb00097882 */ /* 0x000fcc0000000000 */
[----:B------:R-:W-:Y:S02]  /*1680*/  DFMA R20, R30, R26, R20 ;  /* 0x0000001a1e14722b */ /* 0x000fe40000000014 */
[C---:B------:R-:W-:Y:S02]  /*1690*/  DFMA R26, R16.reuse, R16, -R24 ;  /* 0x00000010101a722b */ /* 0x040fe40000000818 */
[----:B------:R-:W-:-:S06]  /*16a0*/  DMUL R30, R16, R24 ;  /* 0x00000018101e7228 */ /* 0x000fcc0000000000 */
[----:B------:R-:W-:Y:S02]  /*16b0*/  DFMA R26, R16, R28, R26 ;  /* 0x0000001c101a722b */ /* 0x000fe4000000001a */
[----:B------:R-:W-:Y:S01]  /*16c0*/  DADD R28, R20, -UR8 ;  /* 0x80000008141c7e29 */ /* 0x000fe20008000000 */
[----:B------:R-:W-:Y:S01]  /*16d0*/  UMOV UR8, 0x80000000 ;  /* 0x8000000000087882 */ /* 0x000fe20000000000 */
[----:B------:R-:W-:Y:S01]  /*16e0*/  DFMA R20, R16, R24, -R30 ;  /* 0x000000181014722b */ /* 0x000fe2000000081e */
[----:B------:R-:W-:-:S07]  /*16f0*/  UMOV UR9, 0x43300000 ;  /* 0x4330000000097882 */ /* 0x000fce0000000000 */
[----:B------:R-:W-:Y:S02]  /*1700*/  DFMA R20, R22, R24, R20 ;  /* 0x000000181614722b */ /* 0x000fe40000000014 */
[----:B------:R-:W-:-:S06]  /*1710*/  DADD R24, R18, R28 ;  /* 0x0000000012187229 */ /* 0x000fcc000000001c */
[----:B------:R-:W-:Y:S02]  /*1720*/  DFMA R20, R16, R26, R20 ;  /* 0x0000001a1014722b */ /* 0x000fe40000000014 */
[----:B------:R-:W-:Y:S02]  /*1730*/  DADD R26, R18, -R24 ;  /* 0x00000000121a7229 */ /* 0x000fe40000000818 */
[----:B------:R-:W-:-:S06]  /*1740*/  DMUL R18, R24, R30 ;  /* 0x0000001e18127228 */ /* 0x000fcc0000000000 */
[----:B------:R-:W-:Y:S02]  /*1750*/  DADD R28, R28, R26 ;  /* 0x000000001c1c7229 */ /* 0x000fe4000000001a */
[----:B------:R-:W-:-:S08]  /*1760*/  DFMA R26, R24, R30, -R18 ;  /* 0x0000001e181a722b */ /* 0x000fd00000000812 */
[----:B------:R-:W-:-:S08]  /*1770*/  DFMA R20, R24, R20, R26 ;  /* 0x000000141814722b */ /* 0x000fd0000000001a */
[----:B------:R-:W-:-:S08]  /*1780*/  DFMA R28, R28, R30, R20 ;  /* 0x0000001e1c1c722b */ /* 0x000fd00000000014 */
[----:B------:R-:W-:-:S08]  /*1790*/  DADD R20, R18, R28 ;  /* 0x0000000012147229 */ /* 0x000fd0000000001c */
[--C-:B------:R-:W-:Y:S02]  /*17a0*/  DADD R24, R16, R20.reuse ;  /* 0x0000000010187229 */ /* 0x100fe40000000014 */
[----:B------:R-:W-:-:S06]  /*17b0*/  DADD R18, R18, -R20 ;  /* 0x0000000012127229 */ /* 0x000fcc0000000814 */
[----:B------:R-:W-:Y:S02]  /*17c0*/  DADD R16, R16, -R24 ;  /* 0x0000000010107229 */ /* 0x000fe40000000818 */
[----:B------:R-:W-:-:S06]  /*17d0*/  DADD R18, R28, R18 ;  /* 0x000000001c127229 */ /* 0x000fcc0000000012 */
[----:B------:R-:W-:-:S08]  /*17e0*/  DADD R16, R20, R16 ;  /* 0x0000000014107229 */ /* 0x000fd00000000010 */
[----:B------:R-:W-:Y:S01]  /*17f0*/  DADD R16, R18, R16 ;  /* 0x0000000012107229 */ /* 0x000fe20000000010 */
[C---:B------:R-:W-:Y:S02]  /*1800*/  VIADD R18, R34.reuse, 0xfffffc01 ;  /* 0xfffffc0122127836 */ /* 0x040fe40000000000 */
[----:B------:R-:W-:Y:S02]  /*1810*/  @P2 VIADD R18, R34, 0xfffffc02 ;  /* 0xfffffc0222122836 */ /* 0x000fe40000000000 */
[----:B------:R-:W-:-:S03]  /*1820*/  IMAD.MOV.U32 R19, RZ, RZ, 0x43300000 ;  /* 0x43300000ff137424 */ /* 0x000fc600078e00ff */
[----:B------:R-:W-:Y:S01]  /*1830*/  DADD R22, R22, R16 ;  /* 0x0000000016167229 */ /* 0x000fe20000000010 */
[----:B------:R-:W-:-:S06]  /*1840*/  LOP3.LUT R18, R18, 0x80000000, RZ, 0x3c, !PT ;  /* 0x8000000012127812 */ /* 0x000fcc00078e3cff */
[----:B------:R-:W-:Y:S01]  /*1850*/  DADD R18, R18, -UR8 ;  /* 0x8000000812127e29 */ /* 0x000fe20008000000 */
[----:B------:R-:W-:Y:S01]  /*1860*/  UMOV UR8, 0xfefa39ef ;  /* 0xfefa39ef00087882 */ /* 0x000fe20000000000 */
[----:B------:R-:W-:Y:S01]  /*1870*/  DADD R20, R24, R22 ;  /* 0x0000000018147229 */ /* 0x000fe20000000016 */
[----:B------:R-:W-:-:S07]  /*1880*/  UMOV UR9, 0x3fe62e42 ;  /* 0x3fe62e4200097882 */ /* 0x000fce0000000000 */
[--C-:B------:R-:W-:Y:S02]  /*1890*/  DFMA R16, R18, UR8, R20.reuse ;  /* 0x0000000812107c2b */ /* 0x100fe40008000014 */
[----:B------:R-:W-:-:S06]  /*18a0*/  DADD R26, R24, -R20 ;  /* 0x00000000181a7229 */ /* 0x000fcc0000000814 */
[----:B------:R-:W-:Y:S02]  /*18b0*/  DFMA R24, R18, -UR8, R16 ;  /* 0x8000000812187c2b */ /* 0x000fe40008000010 */
[----:B------:R-:W-:-:S06]  /*18c0*/  DADD R26, R22, R26 ;  /* 0x00000000161a7229 */ /* 0x000fcc000000001a */
[----:B------:R-:W-:-:S08]  /*18d0*/  DADD R24, -R20, R24 ;  /* 0x0000000014187229 */ /* 0x000fd00000000118 */
[----:B------:R-:W-:-:S08]  /*18e0*/  DADD R24, R26, -R24 ;  /* 0x000000001a187229 */ /* 0x000fd00000000818 */
[----:B------:R-:W-:-:S08]  /*18f0*/  DFMA R24, R18, UR28, R24 ;  /* 0x0000001c12187c2b */ /* 0x000fd00008000018 */
[----:B------:R-:W-:-:S08]  /*1900*/  DADD R18, R16, R24 ;  /* 0x0000000010127229 */ /* 0x000fd00000000018 */
[----:B------:R-:W-:Y:S02]  /*1910*/  DADD R16, R16, -R18 ;  /* 0x0000000010107229 */ /* 0x000fe40000000812 */
[----:B------:R-:W-:-:S06]  /*1920*/  DMUL R22, R18, 2 ;  /* 0x4000000012167828 */ /* 0x000fcc0000000000 */
[----:B------:R-:W-:Y:S02]  /*1930*/  DADD R24, R24, R16 ;  /* 0x0000000018187229 */ /* 0x000fe40000000010 */
[----:B------:R-:W-:Y:S01]  /*1940*/  DFMA R18, R18, 2, -R22 ;  /* 0x400000001212782b */ /* 0x000fe20000000816 */
[----:B------:R-:W-:Y:S02]  /*1950*/  IMAD.MOV.U32 R16, RZ, RZ, 0x652b82fe ;  /* 0x652b82feff107424 */ /* 0x000fe400078e00ff */
[----:B------:R-:W-:-:S05]  /*1960*/  IMAD.MOV.U32 R17, RZ, RZ, 0x3ff71547 ;  /* 0x3ff71547ff117424 */ /* 0x000fca00078e00ff */
[----:B------:R-:W-:-:S08]  /*1970*/  DFMA R24, R24, 2, R18 ;  /* 0x400000001818782b */ /* 0x000fd00000000012 */
[----:B------:R-:W-:-:S08]  /*1980*/  DADD R18, R22, R24 ;  /* 0x0000000016127229 */ /* 0x000fd00000000018 */
[----:B------:R-:W-:Y:S02]  /*1990*/  DFMA R16, R18, R16, 6.75539944105574400000e+15 ;  /* 0x433800001210742b */ /* 0x000fe40000000010 */
[----:B------:R-:W-:Y:S01]  /*19a0*/  FSETP.GEU.AND P1, PT, |R19|, 4.1917929649353027344, PT ;  /* 0x4086232b1300780b */ /* 0x000fe20003f2e200 */
[----:B------:R-:W-:-:S05]  /*19b0*/  DADD R22, R22, -R18 ;  /* 0x0000000016167229 */ /* 0x000fca0000000812 */
[----:B------:R-:W-:-:S03]  /*19c0*/  DADD R20, R16, -6.75539944105574400000e+15 ;  /* 0xc338000010147429 */ /* 0x000fc60000000000 */
[----:B------:R-:W-:-:S05]  /*19d0*/  DADD R24, R24, R22 ;  /* 0x0000000018187229 */ /* 0x000fca0000000016 */
[----:B------:R-:W-:Y:S01]  /*19e0*/  DFMA R26, R20, -UR8, R18 ;  /* 0x80000008141a7c2b */ /* 0x000fe20008000012 */
[----:B------:R-:W-:Y:S01]  /*19f0*/  UMOV UR8, 0x3b39803f ;  /* 0x3b39803f00087882 */ /* 0x000fe20000000000 */
[----:B------:R-:W-:-:S06]  /*1a00*/  UMOV UR9, 0x3c7abc9e ;  /* 0x3c7abc9e00097882 */ /* 0x000fcc0000000000 */
[----:B------:R-:W-:Y:S01]  /*1a10*/  DFMA R20, R20, -UR8, R26 ;  /* 0x8000000814147c2b */ /* 0x000fe2000800001a */
[----:B------:R-:W-:Y:S01]  /*1a20*/  UMOV UR8, 0x69ce2bdf ;  /* 0x69ce2bdf00087882 */ /* 0x000fe20000000000 */
[----:B------:R-:W-:Y:S01]  /*1a30*/  IMAD.MOV.U32 R26, RZ, RZ, -0x35dec16 ;  /* 0xfca213eaff1a7424 */ /* 0x000fe200078e00ff */
[----:B------:R-:W-:Y:S01]  /*1a40*/  UMOV UR9, 0x3e5ade15 ;  /* 0x3e5ade1500097882 */ /* 0x000fe20000000000 */
[----:B------:R-:W-:-:S06]  /*1a50*/  IMAD.MOV.U32 R27, RZ, RZ, 0x3e928af3 ;  /* 0x3e928af3ff1b7424 */ /* 0x000fcc00078e00ff */
[----:B------:R-:W-:Y:S01]  /*1a60*/  DFMA R26, R20, UR8, R26 ;  /* 0x00000008141a7c2b */ /* 0x000fe2000800001a */
[----:B------:R-:W-:Y:S01]  /*1a70*/  UMOV UR8, 0x62401315 ;  /* 0x6240131500087882 */ /* 0x000fe20000000000 */
[----:B------:R-:W-:-:S06]  /*1a80*/  UMOV UR9, 0x3ec71dee ;  /* 0x3ec71dee00097882 */ /* 0x000fcc0000000000 */
[----:B------:R-:W-:Y:S01]  /*1a90*/  DFMA R26, R20, R26, UR8 ;  /* 0x00000008141a7e2b */ /* 0x000fe2000800001a */
        /* <DEDUP_REMOVED lines=20> */
[----:B------:R-:W-:-:S08]  /*1be0*/  DFMA R26, R20, R26, UR8 ;  /* 0x00000008141a7e2b */ /* 0x000fd0000800001a */
[----:B------:R-:W-:-:S08]  /*1bf0*/  DFMA R26, R20, R26, 1 ;  /* 0x3ff00000141a742b */ /* 0x000fd0000000001a */
[----:B------:R-:W-:-:S10]  /*1c00*/  DFMA R20, R20, R26, 1 ;  /* 0x3ff000001414742b */ /* 0x000fd4000000001a */
[----:B------:R-:W-:Y:S01]  /*1c10*/  LEA R23, R16, R21, 0x14 ;  /* 0x0000001510177211 */ /* 0x000fe200078ea0ff */
[----:B------:R-:W-:Y:S01]  /*1c20*/  IMAD.MOV.U32 R22, RZ, RZ, R20 ;  /* 0x000000ffff167224 */ /* 0x000fe200078e0014 */
[----:B------:R-:W-:Y:S06]  /*1c30*/  @!P1 BRA `(.L_x_118) ;  /* 0x0000000000309947 */ /* 0x000fec0003800000 */
[----:B------:R-:W-:Y:S01]  /*1c40*/  FSETP.GEU.AND P2, PT, |R19|, 4.2275390625, PT ;  /* 0x408748001300780b */ /* 0x000fe20003f4e200 */
[C---:B------:R-:W-:Y:S02]  /*1c50*/  DADD R22, R18.reuse, +INF ;  /* 0x7ff0000012167429 */ /* 0x040fe40000000000 */
[----:B------:R-:W-:-:S08]  /*1c60*/  DSETP.GEU.AND P1, PT, R18, RZ, PT ;  /* 0x000000ff1200722a */ /* 0x000fd00003f2e000 */
[----:B------:R-:W-:Y:S02]  /*1c70*/  FSEL R22, R22, RZ, P1 ;  /* 0x000000ff16167208 */ /* 0x000fe40000800000 */
[----:B------:R-:W-:Y:S02]  /*1c80*/  @!P2 LEA.HI R17, R16, R16, RZ, 0x1 ;  /* 0x000000101011a211 */ /* 0x000fe400078f08ff */
[----:B------:R-:W-:Y:S02]  /*1c90*/  FSEL R23, R23, RZ, P1 ;  /* 0x000000ff17177208 */ /* 0x000fe40000800000 */
[----:B------:R-:W-:-:S05]  /*1ca0*/  @!P2 SHF.R.S32.HI R17, RZ, 0x1, R17 ;  /* 0x00000001ff11a819 */ /* 0x000fca0000011411 */
[----:B------:R-:W-:Y:S02]  /*1cb0*/  @!P2 IMAD.IADD R16, R16, 0x1, -R17 ;  /* 0x000000011010a824 */ /* 0x000fe400078e0a11 */
[----:B------:R-:W-:-:S03]  /*1cc0*/  @!P2 IMAD R21, R17, 0x100000, R21 ;  /* 0x001000001115a824 */ /* 0x000fc600078e0215 */
[----:B------:R-:W-:Y:S01]  /*1cd0*/  @!P2 LEA R17, R16, 0x3ff00000, 0x14 ;  /* 0x3ff000001011a811 */ /* 0x000fe200078ea0ff */
[----:B------:R-:W-:-:S06]  /*1ce0*/  @!P2 IMAD.MOV.U32 R16, RZ, RZ, RZ ;  /* 0x000000ffff10a224 */ /* 0x000fcc00078e00ff */
[----:B------:R-:W-:-:S11]  /*1cf0*/  @!P2 DMUL R22, R20, R16 ;  /* 0x000000101416a228 */ /* 0x000fd60000000000 */
.L_x_118:
[----:B------:R-:W-:Y:S01]  /*1d00*/  DFMA R24, R24, R22, R22 ;  /* 0x000000161818722b */ /* 0x000fe20000000016 */
[----:B------:R-:W-:Y:S01]  /*1d10*/  IMAD.MOV.U32 R16, RZ, RZ, R0 ;  /* 0x000000ffff107224 */ /* 0x000fe200078e0000 */
[----:B------:R-:W-:Y:S01]  /*1d20*/  DSETP.NEU.AND P1, PT, |R22|, +INF , PT ;  /* 0x7ff000001600742a */ /* 0x000fe20003f2d200 */
[----:B------:R-:W-:-:S07]  /*1d30*/  IMAD.MOV.U32 R17, RZ, RZ, 0x0 ;  /* 0x00000000ff117424 */ /* 0x000fce00078e00ff */
[----:B------:R-:W-:Y:S02]  /*1d40*/  FSEL R18, R22, R24, !P1 ;  /* 0x0000001816127208 */ /* 0x000fe40004800000 */
[----:B------:R-:W-:Y:S01]  /*1d50*/  FSEL R22, R23, R25, !P1 ;  /* 0x0000001917167208 */ /* 0x000fe20004800000 */
[----:B------:R-:W-:Y:S06]  /*1d60*/  RET.REL.NODEC R16 `(_Z16initialize_waterPfS_S_mS_S_R5means) ;  /* 0xffffffe010a47950 */ /* 0x000fec0003c3ffff */
.L_x_119:
        /* <DEDUP_REMOVED lines=9> */
.L_x_149:


//--------------------- .text._Z21update_elevation_meanPfmR5means --------------------------
	.section	.text._Z21update_elevation_meanPfmR5means,"ax",@progbits
	.align	128
        .global         _Z21update_elevation_meanPfmR5means
        .type           _Z21update_elevation_meanPfmR5means,@function
        .size           _Z21update_elevation_meanPfmR5means,(.L_x_150 - _Z21update_elevation_meanPfmR5means)
        .other          _Z21update_elevation_meanPfmR5means,@"STO_CUDA_ENTRY STV_DEFAULT"
_Z21update_elevation_meanPfmR5means:
.text._Z21update_elevation_meanPfmR5means:
[----:B------:R-:W-:Y:S01]  /*0000*/  LDC R1, c[0x0][0x37c] ;  /* 0x0000df00ff017b82 */ /* 0x000fe20000000800 */
[----:B------:R-:W0:Y:S07]  /*0010*/  S2R R0, SR_TID.X ;  /* 0x0000000000007919 */ /* 0x000e2e0000002100 */
[----:B------:R-:W1:Y:S01]  /*0020*/  S2UR UR6, SR_CTAID.X ;  /* 0x00000000000679c3 */ /* 0x000e620000002500 */
[----:B------:R-:W1:Y:S01]  /*0030*/  LDCU UR16, c[0x0][0x360] ;  /* 0x00006c00ff1077ac */ /* 0x000e620008000800 */
[----:B------:R-:W-:Y:S01]  /*0040*/  BSSY B0, `(.L_x_120) ;  /* 0x0000050000007945 */ /* 0x000fe20003800000 */
[----:B------:R-:W2:Y:S01]  /*0050*/  LDCU UR4, c[0x3][URZ] ;  /* 0x00c00000ff0477ac */ /* 0x000ea20008000800 */
[----:B------:R-:W3:Y:S01]  /*0060*/  LDCU.64 UR10, c[0x0][0x358] ;  /* 0x00006b00ff0a77ac */ /* 0x000ee20008000a00 */
[----:B------:R-:W4:Y:S01]  /*0070*/  LDCU UR17, c[0x3][0x4] ;  /* 0x00c00080ff1177ac */ /* 0x000f220008000800 */
[----:B------:R-:W0:Y:S01]  /*0080*/  LDCU.128 UR12, c[0x0][0x380] ;  /* 0x00007000ff0c77ac */ /* 0x000e220008000c00 */
[----:B--2---:R-:W-:Y:S01]  /*0090*/  IMAD.U32 R17, RZ, RZ, UR4 ;  /* 0x00000004ff117e24 */ /* 0x004fe2000f8e00ff */
[----:B-1----:R-:W-:-:S06]  /*00a0*/  UIMAD UR6, UR6, UR16, URZ ;  /* 0x00000010060672a4 */ /* 0x002fcc000f8e02ff */
[----:B0-----:R-:W-:-:S05]  /*00b0*/  VIADD R8, R0, UR6 ;  /* 0x0000000600087c36 */ /* 0x001fca0008000000 */
[----:B------:R-:W-:-:S13]  /*00c0*/  ISETP.GE.AND P0, PT, R8, R17, PT ;  /* 0x000000110800720c */ /* 0x000fda0003f06270 */
[----:B---34-:R-:W-:Y:S05]  /*00d0*/  @P0 BRA `(.L_x_121) ;  /* 0x0000000400180947 */ /* 0x018fea0003800000 */
[----:B------:R-:W0:Y:S01]  /*00e0*/  LDC R5, c[0x3][0x4] ;  /* 0x00c00100ff057b82 */ /* 0x000e220000000800 */
[----:B------:R-:W1:Y:S01]  /*00f0*/  S2R R9, SR_TID.Y ;  /* 0x0000000000097919 */ /* 0x000e620000002200 */
[----:B------:R-:W-:Y:S01]  /*0100*/  IMAD R7, R17, 0x7, RZ ;  /* 0x0000000711077824 */ /* 0x000fe200078e02ff */
[----:B------:R-:W-:-:S04]  /*0110*/  SHF.R.S32.HI R2, RZ, 0x1f, R17 ;  /* 0x0000001fff027819 */ /* 0x000fc80000011411 */
[----:B------:R-:W-:Y:S01]  /*0120*/  SHF.R.S32.HI R10, RZ, 0x1f, R7 ;  /* 0x0000001fff0a7819 */ /* 0x000fe20000011407 */
[----:B------:R-:W1:Y:S01]  /*0130*/  LDC R14, c[0x0][0x364] ;  /* 0x0000d900ff0e7b82 */ /* 0x000e620000000800 */
[----:B------:R-:W2:Y:S01]  /*0140*/  LDCU UR5, c[0x0][0x374] ;  /* 0x00006e80ff0577ac */ /* 0x000ea20008000800 */
[----:B------:R-:W-:Y:S02]  /*0150*/  LEA.HI R2, R2, R17, RZ, 0x3 ;  /* 0x0000001102027211 */ /* 0x000fe400078f18ff */
[----:B------:R-:W-:Y:S02]  /*0160*/  LEA.HI R10, R10, R7, RZ, 0x3 ;  /* 0x000000070a0a7211 */ /* 0x000fe400078f18ff */
[----:B------:R-:W-:Y:S02]  /*0170*/  SHF.R.S32.HI R11, RZ, 0x3, R2 ;  /* 0x00000003ff0b7819 */ /* 0x000fe40000011402 */
[----:B------:R-:W1:Y:S01]  /*0180*/  S2UR UR4, SR_CTAID.Y ;  /* 0x00000000000479c3 */ /* 0x000e620000002600 */
[----:B------:R-:W-:-:S07]  /*0190*/  SHF.R.S32.HI R13, RZ, 0x3, R10 ;  /* 0x00000003ff0d7819 */ /* 0x000fce000001140a */
[----:B------:R-:W3:Y:S01]  /*01a0*/  LDC R15, c[0x0][0x370] ;  /* 0x0000dc00ff0f7b82 */ /* 0x000ee20000000800 */
[C---:B0-----:R-:W-:Y:S02]  /*01b0*/  IMAD R3, R5.reuse, 0x7, RZ ;  /* 0x0000000705037824 */ /* 0x041fe400078e02ff */
[----:B------:R-:W-:-:S03]  /*01c0*/  IMAD R5, R5, 0x9, RZ ;  /* 0x0000000905057824 */ /* 0x000fc600078e02ff */
[----:B------:R-:W-:Y:S02]  /*01d0*/  SHF.R.S32.HI R4, RZ, 0x1f, R3 ;  /* 0x0000001fff047819 */ /* 0x000fe40000011403 */
[----:B------:R-:W-:Y:S02]  /*01e0*/  SHF.R.S32.HI R6, RZ, 0x1f, R5 ;  /* 0x0000001fff067819 */ /* 0x000fe40000011405 */
[----:B------:R-:W-:Y:S02]  /*01f0*/  LEA.HI R4, R4, R3, RZ, 0x4 ;  /* 0x0000000304047211 */ /* 0x000fe400078f20ff */
[----:B------:R-:W-:Y:S02]  /*0200*/  LEA.HI R6, R6, R5, RZ, 0x4 ;  /* 0x0000000506067211 */ /* 0x000fe400078f20ff */
[----:B------:R-:W-:Y:S01]  /*0210*/  SHF.R.S32.HI R10, RZ, 0x4, R4 ;  /* 0x00000004ff0a7819 */ /* 0x000fe20000011404 */
[C---:B-1----:R-:W-:Y:S01]  /*0220*/  IMAD R9, R14.reuse, UR4, R9 ;  /* 0x000000040e097c24 */ /* 0x042fe2000f8e0209 */
[----:B------:R-:W-:Y:S01]  /*0230*/  SHF.R.S32.HI R12, RZ, 0x4, R6 ;  /* 0x00000004ff0c7819 */ /* 0x000fe20000011406 */
[----:B--2---:R-:W-:-:S02]  /*0240*/  IMAD R14, R14, UR5, RZ ;  /* 0x000000050e0e7c24 */ /* 0x004fc4000f8e02ff */
[----:B---3--:R-:W-:-:S07]  /*0250*/  IMAD R15, R15, UR16, RZ ;  /* 0x000000100f0f7c24 */ /* 0x008fce000f8e02ff */
.L_x_128:
[----:B0-----:R-:W0:Y:S01]  /*0260*/  LDCU UR4, c[0x3][0x4] ;  /* 0x00c00080ff0477ac */ /* 0x001e220008000800 */
[----:B------:R-:W-:Y:S01]  /*0270*/  BSSY B1, `(.L_x_122) ;  /* 0x0000027000017945 */ /* 0x000fe20003800000 */
[----:B0-----:R-:W-:-:S13]  /*0280*/  ISETP.GE.AND P0, PT, R9, UR4, PT ;  /* 0x0000000409007c0c */ /* 0x001fda000bf06270 */
[----:B-1---5:R-:W-:Y:S05]  /*0290*/  @P0 BRA `(.L_x_123) ;  /* 0x0000000000900947 */ /* 0x022fea0003800000 */
[----:B------:R-:W0:Y:S01]  /*02a0*/  LDCU.64 UR8, c[0x0][0x390] ;  /* 0x00007200ff0877ac */ /* 0x000e220008000a00 */
[C---:B------:R-:W-:Y:S01]  /*02b0*/  ISETP.GE.AND P0, PT, R8.reuse, R13, PT ;  /* 0x0000000d0800720c */ /* 0x040fe20003f06270 */
[----:B------:R-:W-:Y:S01]  /*02c0*/  IMAD.MOV.U32 R17, RZ, RZ, R9 ;  /* 0x000000ffff117224 */ /* 0x000fe200078e0009 */
[----:B------:R-:W1:Y:S01]  /*02d0*/  LDCU UR7, c[0x3][URZ] ;  /* 0x00c00000ff0777ac */ /* 0x000e620008000800 */
[C---:B------:R-:W-:Y:S01]  /*02e0*/  IMAD.WIDE R2, R8.reuse, 0x4, RZ ;  /* 0x0000000408027825 */ /* 0x040fe200078e02ff */
[----:B------:R-:W-:Y:S01]  /*02f0*/  UMOV UR4, 0x4 ;  /* 0x0000000400047882 */ /* 0x000fe20000000000 */
[----:B------:R-:W-:Y:S02]  /*0300*/  UMOV UR5, 0x0 ;  /* 0x0000000000057882 */ /* 0x000fe40000000000 */
[----:B0-----:R-:W-:Y:S01]  /*0310*/  UIMAD.WIDE.U32 UR4, UR8, 0x1, UR4 ;  /* 0x00000001080478a5 */ /* 0x001fe2000f8e0004 */
[----:B-1----:R-:W-:-:S03]  /*0320*/  ISETP.LT.AND P0, PT, R8, UR7, P0 ;  /* 0x0000000708007c0c */ /* 0x002fc60008701270 */
[----:B------:R-:W-:Y:S02]  /*0330*/  UIADD3 UR7, UPT, UPT, UR5, UR9, URZ ;  /* 0x0000000905077290 */ /* 0x000fe4000fffe0ff */
[----:B------:R-:W-:Y:S02]  /*0340*/  IMAD.U32 R5, RZ, RZ, UR5 ;  /* 0x00000005ff057e24 */ /* 0x000fe4000f8e00ff */
[----:B------:R-:W-:Y:S02]  /*0350*/  IMAD.U32 R4, RZ, RZ, UR4 ;  /* 0x00000004ff047e24 */ /* 0x000fe4000f8e00ff */
[----:B------:R-:W-:-:S07]  /*0360*/  IMAD.U32 R5, RZ, RZ, UR7 ;  /* 0x00000007ff057e24 */ /* 0x000fce000f8e00ff */
.L_x_127:
[----:B------:R-:W-:Y:S01]  /*0370*/  SHF.R.S32.HI R16, RZ, 0x1f, R17 ;  /* 0x0000001fff107819 */ /* 0x000fe20000011411 */
[----:B01---5:R-:W-:-:S04]  /*0380*/  IMAD.WIDE.U32 R6, R17, UR14, R2 ;  /* 0x0000000e11067c25 */ /* 0x023fc8000f8e0002 */
[----:B------:R-:W-:Y:S01]  /*0390*/  IMAD R16, R16, UR14, RZ ;  /* 0x0000000e10107c24 */ /* 0x000fe2000f8e02ff */
[----:B------:R-:W-:-:S03]  /*03a0*/  IADD3 R6, P1, PT, R6, UR12, RZ ;  /* 0x0000000c06067c10 */ /* 0x000fc6000ff3e0ff */
[----:B------:R-:W-:-:S05]  /*03b0*/  IMAD R19, R17, UR15, R16 ;  /* 0x0000000f11137c24 */ /* 0x000fca000f8e0210 */
[----:B------:R-:W-:-:S06]  /*03c0*/  IADD3.X R7, PT, PT, R7, UR13, R19, P1, !PT ;  /* 0x0000000d07077c10 */ /* 0x000fcc0008ffe413 */
[----:B------:R0:W5:Y:S01]  /*03d0*/  LDG.E R7, desc[UR10][R6.64] ;  /* 0x0000000a06077981 */ /* 0x000162000c1e1900 */
[C---:B------:R-:W-:Y:S01]  /*03e0*/  ISETP.GE.AND P1, PT, R17.reuse, R12, PT ;  /* 0x0000000c1100720c */ /* 0x040fe20003f26270 */
[----:B------:R-:W-:Y:S05]  /*03f0*/  YIELD ;  /* 0x0000000000007946 */ /* 0x000fea0003800000 */
[----:B------:R-:W-:Y:S01]  /*0400*/  ISETP.GE.OR P1, PT, R8, R11, P1 ;  /* 0x0000000b0800720c */ /* 0x000fe20000f26670 */
[----:B------:R-:W-:Y:S03]  /*0410*/  BSSY.RECONVERGENT B2, `(.L_x_124) ;  /* 0x0000009000027945 */ /* 0x000fe60003800200 */
[----:B------:R-:W-:-:S13]  /*0420*/  ISETP.LT.OR P1, PT, R17, R10, P1 ;  /* 0x0000000a1100720c */ /* 0x000fda0000f21670 */
[----:B0-----:R-:W-:Y:S05]  /*0430*/  @P1 BRA `(.L_x_125) ;  /* 0x0000000000081947 */ /* 0x001fea0003800000 */
[----:B-----5:R1:W5:Y:S01]  /*0440*/  ATOMG.E.ADD.F32.FTZ.RN.STRONG.GPU PT, RZ, desc[UR10][R4.64], R7 ;  /* 0x8000000704ff79a3 */ /* 0x020362000c1ef30a */
[----:B------:R-:W-:Y:S05]  /*0450*/  BRA `(.L_x_126) ;  /* 0x0000000000107947 */ /* 0x000fea0003800000 */
.L_x_125:
[----:B------:R-:W-:-:S04]  /*0460*/  ISETP.LT.OR P1, PT, R17, R10, !P0 ;  /* 0x0000000a1100720c */ /* 0x000fc80004721670 */
[----:B------:R-:W-:-:S13]  /*0470*/  ISETP.GE.OR P1, PT, R17, R12, P1 ;  /* 0x0000000c1100720c */ /* 0x000fda0000f26670 */
[----:B------:R-:W-:Y:S05]  /*0480*/  @P1 BRA `(.L_x_126) ;  /* 0x0000000000041947 */ /* 0x000fea0003800000 */
[----:B-----5:R0:W5:Y:S02]  /*0490*/  ATOMG.E.ADD.F32.FTZ.RN.STRONG.GPU PT, RZ, desc[UR10][R4.64+0x4], R7 ;  /* 0x8000040704ff79a3 */ /* 0x020164000c1ef30a */
.L_x_126:
[----:B------:R-:W-:Y:S05]  /*04a0*/  BSYNC.RECONVERGENT B2 ;  /* 0x0000000000027941 */ /* 0x000fea0003800200 */
.L_x_124:
[----:B------:R-:W-:-:S05]  /*04b0*/  IMAD.IADD R17, R14, 0x1, R17 ;  /* 0x000000010e117824 */ /* 0x000fca00078e0211 */
[----:B------:R-:W-:-:S13]  /*04c0*/  ISETP.GE.AND P1, PT, R17, UR17, PT ;  /* 0x0000001111007c0c */ /* 0x000fda000bf26270 */
[----:B------:R-:W-:Y:S05]  /*04d0*/  @!P1 BRA `(.L_x_127) ;  /* 0xfffffffc00a49947 */ /* 0x000fea000383ffff */
.L_x_123:
[----:B------:R-:W-:Y:S05]  /*04e0*/  BSYNC B1 ;  /* 0x0000000000017941 */ /* 0x000fea0003800000 */
.L_x_122:
[----:B------:R-:W2:Y:S01]  /*04f0*/  LDCU UR4, c[0x3][URZ] ;  /* 0x00c00000ff0477ac */ /* 0x000ea20008000800 */
[----:B------:R-:W-:Y:S02]  /*0500*/  IMAD.IADD R8, R15, 0x1, R8 ;  /* 0x000000010f087824 */ /* 0x000fe400078e0208 */
[----:B--2---:R-:W-:-:S05]  /*0510*/  IMAD.U32 R17, RZ, RZ, UR4 ;  /* 0x00000004ff117e24 */ /* 0x004fca000f8e00ff */
[----:B------:R-:W-:-:S13]  /*0520*/  ISETP.GE.AND P0, PT, R8, R17, PT ;  /* 0x000000110800720c */ /* 0x000fda0003f06270 */
[----:B------:R-:W-:Y:S05]  /*0530*/  @!P0 BRA `(.L_x_128) ;  /* 0xfffffffc00488947 */ /* 0x000fea000383ffff */
.L_x_121:
[----:B------:R-:W-:Y:S05]  /*0540*/  BSYNC B0 ;  /* 0x0000000000007941 */ /* 0x000fea0003800000 */
.L_x_120:
[----:B------:R-:W-:-:S05]  /*0550*/  IMAD.MOV R0, RZ, RZ, -R0 ;  /* 0x000000ffff007224 */ /* 0x000fca00078e0a00 */
[----:B------:R-:W-:Y:S01]  /*0560*/  ISETP.NE.AND P0, PT, R0, UR6, PT ;  /* 0x0000000600007c0c */ /* 0x000fe2000bf05270 */
[----:B------:R-:W-:Y:S06]  /*0570*/  MEMBAR.SC.GPU ;  /* 0x0000000000007992 */ /* 0x000fec0000002000 */
[----:B------:R-:W-:-:S00]  /*0580*/  ERRBAR ;  /* 0x00000000000079ab */ /* 0x000fc00000000000 */
[----:B------:R-:W-:Y:S06]  /*0590*/  CGAERRBAR ;  /* 0x00000000000075ab */ /* 0x000fec0000000000 */
[----:B------:R-:W-:Y:S01]  /*05a0*/  CCTL.IVALL ;  /* 0x00000000ff00798f */ /* 0x000fe20002000000 */
[----:B------:R-:W-:Y:S05]  /*05b0*/  @P0 EXIT ;  /* 0x000000000000094d */ /* 0x000fea0003800000 */
[----:B------:R-:W2:Y:S01]  /*05c0*/  S2R R0, SR_TID.Y ;  /* 0x0000000000007919 */ /* 0x000ea20000002200 */
[----:B------:R-:W3:Y:S01]  /*05d0*/  S2UR UR5, SR_CTAID.Y ;  /* 0x00000000000579c3 */ /* 0x000ee20000002600 */
[----:B------:R-:W3:Y:S02]  /*05e0*/  LDCU UR4, c[0x0][0x364] ;  /* 0x00006c80ff0477ac */ /* 0x000ee40008000800 */
[----:B---3--:R-:W-:-:S06]  /*05f0*/  UIMAD UR4, UR5, UR4, URZ ;  /* 0x00000004050472a4 */ /* 0x008fcc000f8e02ff */
[----:B--2---:R-:W-:-:S13]  /*0600*/  LOP3.LUT P0, RZ, R0, UR4, RZ, 0xfc, !PT ;  /* 0x0000000400ff7c12 */ /* 0x004fda000f80fcff */
[----:B------:R-:W-:Y:S05]  /*0610*/  @P0 EXIT ;  /* 0x000000000000094d */ /* 0x000fea0003800000 */
[----:B01---5:R-:W0:Y:S01]  /*0620*/  LDC.64 R6, c[0x0][0x390] ;  /* 0x0000e400ff067b82 */ /* 0x023e220000000a00 */
[----:B------:R-:W1:Y:S01]  /*0630*/  LDCU UR4, c[0x3][0x4] ;  /* 0x00c00080ff0477ac */ /* 0x000e620008000800 */
[----:B0-----:R-:W2:Y:S01]  /*0640*/  LDG.E R0, desc[UR10][R6.64+0x4] ;  /* 0x0000040a06007981 */ /* 0x001ea2000c1e1900 */
[----:B-1----:R-:W-:Y:S01]  /*0650*/  IMAD R8, R17, UR4, RZ ;  /* 0x0000000411087c24 */ /* 0x002fe2000f8e02ff */
[----:B------:R-:W-:Y:S03]  /*0660*/  BSSY.RECONVERGENT B0, `(.L_x_129) ;  /* 0x000000f000007945 */ /* 0x000fe60003800200 */
[----:B------:R-:W0:Y:S02]  /*0670*/  I2F.F64 R2, R8 ;  /* 0x0000000800027312 */ /* 0x000e240000201c00 */
[----:B0-----:R-:W-:-:S06]  /*0680*/  DMUL R4, R2, 0.0625 ;  /* 0x3fb0000002047828 */ /* 0x001fcc0000000000 */
[----:B------:R-:W0:Y:S08]  /*0690*/  F2F.F32.F64 R3, R4 ;  /* 0x0000000400037310 */ /* 0x000e300000301000 */
[----:B0-----:R-:W0:Y:S02]  /*06a0*/  MUFU.RCP R2, R3 ;  /* 0x0000000300027308 */ /* 0x001e240000001000 */
[----:B0-----:R-:W-:-:S04]  /*06b0*/  FFMA R9, -R3, R2, 1 ;  /* 0x3f80000003097423 */ /* 0x001fc80000000102 */
[----:B------:R-:W-:Y:S02]  /*06c0*/  FFMA R9, R2, R9, R2 ;  /* 0x0000000902097223 */ /* 0x000fe40000000002 */
[----:B--2---:R-:W0:Y:S02]  /*06d0*/  FCHK P0, R0, R3 ;  /* 0x0000000300007302 */ /* 0x004e240000000000 */
[----:B------:R-:W-:-:S04]  /*06e0*/  FFMA R2, R0, R9, RZ ;  /* 0x0000000900027223 */ /* 0x000fc800000000ff */
[----:B------:R-:W-:-:S04]  /*06f0*/  FFMA R6, -R3, R2, R0 ;  /* 0x0000000203067223 */ /* 0x000fc80000000100 */
[----:B------:R-:W-:Y:S01]  /*0700*/  FFMA R2, R9, R6, R2 ;  /* 0x0000000609027223 */ /* 0x000fe20000000002 */
[----:B0-----:R-:W-:Y:S06]  /*0710*/  @!P0 BRA `(.L_x_130) ;  /* 0x00000000000c8947 */ /* 0x001fec0003800000 */
[----:B------:R-:W-:-:S07]  /*0720*/  MOV R4, 0x740 ;  /* 0x0000074000047802 */ /* 0x000fce0000000f00 */
[----:B------:R-:W-:Y:S05]  /*0730*/  CALL.REL.NOINC `($__internal_4_$__cuda_sm3x_div_rn_noftz_f32_slowpath) ;  /* 0x0000000000607944 */ /* 0x000fea0003c00000 */
[----:B------:R-:W-:-:S07]  /*0740*/  IMAD.MOV.U32 R2, RZ, RZ, R0 ;  /* 0x000000ffff027224 */ /* 0x000fce00078e0000 */
.L_x_130:
[----:B------:R-:W-:Y:S05]  /*0750*/  BSYNC.RECONVERGENT B0 ;  /* 0x0000000000007941 */ /* 0x000fea0003800200 */
.L_x_129:
[----:B------:R-:W0:Y:S02]  /*0760*/  LDC.64 R4, c[0x0][0x390] ;  /* 0x0000e400ff047b82 */ /* 0x000e240000000a00 */
[----:B0-----:R-:W2:Y:S01]  /*0770*/  LDG.E R4, desc[UR10][R4.64+0x8] ;  /* 0x0000080a04047981 */ /* 0x001ea2000c1e1900 */
[----:B------:R-:W0:Y:S01]  /*0780*/  MUFU.RCP R0, R3 ;  /* 0x0000000300007308 */ /* 0x000e220000001000 */
[----:B------:R-:W-:Y:S01]  /*0790*/  BSSY.RECONVERGENT B0, `(.L_x_131) ;  /* 0x000000c000007945 */ /* 0x000fe20003800200 */
[----:B0-----:R-:W-:-:S04]  /*07a0*/  FFMA R7, -R3, R0, 1 ;  /* 0x3f80000003077423 */ /* 0x001fc80000000100 */
[----:B------:R-:W-:Y:S02]  /*07b0*/  FFMA R0, R0, R7, R0 ;  /* 0x0000000700007223 */ /* 0x000fe40000000000 */
[----:B--2---:R-:W0:Y:S02]  /*07c0*/  FCHK P0, R4, R3 ;  /* 0x0000000304007302 */ /* 0x004e240000000000 */
[----:B------:R-:W-:-:S04]  /*07d0*/  FFMA R7, R0, R4, RZ ;  /* 0x0000000400077223 */ /* 0x000fc800000000ff */
[----:B------:R-:W-:-:S04]  /*07e0*/  FFMA R6, -R3, R7, R4 ;  /* 0x0000000703067223 */ /* 0x000fc80000000104 */
[----:B------:R-:W-:Y:S01]  /*07f0*/  FFMA R7, R0, R6, R7 ;  /* 0x0000000600077223 */ /* 0x000fe20000000007 */
[----:B0-----:R-:W-:Y:S06]  /*0800*/  @!P0 BRA `(.L_x_132) ;  /* 0x0000000000108947 */ /* 0x001fec0003800000 */
[----:B------:R-:W-:Y:S01]  /*0810*/  IMAD.MOV.U32 R0, RZ, RZ, R4 ;  /* 0x000000ffff007224 */ /* 0x000fe200078e0004 */
[----:B------:R-:W-:-:S07]  /*0820*/  MOV R4, 0x840 ;  /* 0x0000084000047802 */ /* 0x000fce0000000f00 */
[----:B------:R-:W-:Y:S05]  /*0830*/  CALL.REL.NOINC `($__internal_4_$__cuda_sm3x_div_rn_noftz_f32_slowpath) ;  /* 0x0000000000207944 */ /* 0x000fea0003c00000 */
[----:B------:R-:W-:-:S07]  /*0840*/  IMAD.MOV.U32 R7, RZ, RZ, R0 ;  /* 0x000000ffff077224 */ /* 0x000fce00078e0000 */
.L_x_132:
[----:B------:R-:W-:Y:S05]  /*0850*/  BSYNC.RECONVERGENT B0 ;  /* 0x0000000000007941 */ /* 0x000fea0003800200 */
.L_x_131:
[----:B------:R-:W0:Y:S01]  /*0860*/  LDC.64 R4, c[0x0][0x390] ;  /* 0x0000e400ff047b82 */ /* 0x000e220000000a00 */
[----:B------:R-:W-:-:S05]  /*0870*/  FADD R7, -R7, R2 ;  /* 0x0000000207077221 */ /* 0x000fca0000000100 */
[----:B0-----:R-:W-:Y:S04]  /*0880*/  STG.E desc[UR10][R4.64], R7 ;  /* 0x0000000704007986 */ /* 0x001fe8000c10190a */
[----:B------:R-:W-:Y:S04]  /*0890*/  STG.E desc[UR10][R4.64+0x4], RZ ;  /* 0x000004ff04007986 */ /* 0x000fe8000c10190a */
[----:B------:R-:W-:Y:S01]  /*08a0*/  STG.E desc[UR10][R4.64+0x8], RZ ;  /* 0x000008ff04007986 */ /* 0x000fe2000c10190a */
[----:B------:R-:W-:Y:S05]  /*08b0*/  EXIT ;  /* 0x000000000000794d */ /* 0x000fea0003800000 */
        .weak           $__internal_4_$__cuda_sm3x_div_rn_noftz_f32_slowpath
        .type           $__internal_4_$__cuda_sm3x_div_rn_noftz_f32_slowpath,@function
        .size           $__internal_4_$__cuda_sm3x_div_rn_noftz_f32_slowpath,(.L_x_150 - $__internal_4_$__cuda_sm3x_div_rn_noftz_f32_slowpath)
$__internal_4_$__cuda_sm3x_div_rn_noftz_f32_slowpath:
[--C-:B------:R-:W-:Y:S01]  /*08c0*/  SHF.R.U32.HI R6, RZ, 0x17, R3.reuse ;  /* 0x00000017ff067819 */ /* 0x100fe20000011603 */
[----:B------:R-:W-:Y:S01]  /*08d0*/  BSSY.RECONVERGENT B1, `(.L_x_133) ;  /* 0x0000063000017945 */ /* 0x000fe20003800200 */
[----:B------:R-:W-:Y:S02]  /*08e0*/  SHF.R.U32.HI R5, RZ, 0x17, R0 ;  /* 0x00000017ff057819 */ /* 0x000fe40000011600 */
[----:B------:R-:W-:Y:S02]  /*08f0*/  LOP3.LUT R12, R6, 0xff, RZ, 0xc0, !PT ;  /* 0x000000ff060c7812 */ /* 0x000fe400078ec0ff */
[----:B------:R-:W-:Y:S01]  /*0900*/  LOP3.LUT R10, R5, 0xff, RZ, 0xc0, !PT ;  /* 0x000000ff050a7812 */ /* 0x000fe200078ec0ff */
[----:B------:R-:W-:Y:S02]  /*0910*/  IMAD.MOV.U32 R5, RZ, RZ, R3 ;  /* 0x000000ffff057224 */ /* 0x000fe400078e0003 */
[----:B------:R-:W-:Y:S02]  /*0920*/  VIADD R8, R12, 0xffffffff ;  /* 0xffffffff0c087836 */ /* 0x000fe40000000000 */
[----:B------:R-:W-:-:S03]  /*0930*/  VIADD R7, R10, 0xffffffff ;  /* 0xffffffff0a077836 */ /* 0x000fc60000000000 */
        /* <DEDUP_REMOVED lines=22> */
[----:B------:R-:W-:Y:S02]  /*0aa0*/  @P0 IMAD.MOV.U32 R6, RZ, RZ, RZ ;  /* 0x000000ffff060224 */ /* 0x000fe400078e00ff */
[----:B------:R-:W-:Y:S01]  /*0ab0*/  @!P0 FFMA R0, R0, 1.84467440737095516160e+19, RZ ;  /* 0x5f80000000008823 */ /* 0x000fe200000000ff */
[----:B------:R-:W-:Y:S02]  /*0ac0*/  @!P0 IMAD.MOV.U32 R6, RZ, RZ, -0x40 ;  /* 0xffffffc0ff068424 */ /* 0x000fe400078e00ff */
[----:B------:R-:W-:Y:S02]  /*0ad0*/  @!P1 FFMA R5, R3, 1.84467440737095516160e+19, RZ ;  /* 0x5f80000003059823 */ /* 0x000fe400000000ff */
[----:B------:R-:W-:-:S07]  /*0ae0*/  @!P1 VIADD R6, R6, 0x40 ;  /* 0x0000004006069836 */ /* 0x000fce0000000000 */
.L_x_134:
[----:B------:R-:W-:Y:S01]  /*0af0*/  LEA R8, R12, 0xc0800000, 0x17 ;  /* 0xc08000000c087811 */ /* 0x000fe200078eb8ff */
[----:B------:R-:W-:Y:S04]  /*0b00*/  BSSY.RECONVERGENT B2, `(.L_x_139) ;  /* 0x0000036000027945 */ /* 0x000fe80003800200 */
[----:B------:R-:W-:Y:S02]  /*0b10*/  IMAD.IADD R8, R5, 0x1, -R8 ;  /* 0x0000000105087824 */ /* 0x000fe400078e0a08 */
[----:B------:R-:W-:Y:S02]  /*0b20*/  VIADD R5, R10, 0xffffff81 ;  /* 0xffffff810a057836 */ /* 0x000fe40000000000 */
[----:B------:R-:W0:Y:S01]  /*0b30*/  MUFU.RCP R7, R8 ;  /* 0x0000000800077308 */ /* 0x000e220000001000 */
[----:B------:R-:W-:Y:S01]  /*0b40*/  FADD.FTZ R9, -R8, -RZ ;  /* 0x800000ff08097221 */ /* 0x000fe20000010100 */
[----:B------:R-:W-:-:S03]  /*0b50*/  IMAD R0, R5, -0x800000, R0 ;  /* 0xff80000005007824 */ /* 0x000fc600078e0200 */
[----:B0-----:R-:W-:-:S04]  /*0b60*/  FFMA R10, R7, R9, 1 ;  /* 0x3f800000070a7423 */ /* 0x001fc80000000009 */
[----:B------:R-:W-:-:S04]  /*0b70*/  FFMA R14, R7, R10, R7 ;  /* 0x0000000a070e7223 */ /* 0x000fc80000000007 */
[----:B------:R-:W-:-:S04]  /*0b80*/  FFMA R7, R0, R14, RZ ;  /* 0x0000000e00077223 */ /* 0x000fc800000000ff */
[----:B------:R-:W-:-:S04]  /*0b90*/  FFMA R10, R9, R7, R0 ;  /* 0x00000007090a7223 */ /* 0x000fc80000000000 */
[----:B------:R-:W-:Y:S01]  /*0ba0*/  FFMA R11, R14, R10, R7 ;  /* 0x0000000a0e0b7223 */ /* 0x000fe20000000007 */
[----:B------:R-:W-:-:S03]  /*0bb0*/  IADD3 R7, PT, PT, R5, 0x7f, -R12 ;  /* 0x0000007f05077810 */ /* 0x000fc60007ffe80c */
[----:B------:R-:W-:Y:S02]  /*0bc0*/  FFMA R10, R9, R11, R0 ;  /* 0x0000000b090a7223 */ /* 0x000fe40000000000 */
[----:B------:R-:W-:Y:S02]  /*0bd0*/  IMAD.IADD R7, R7, 0x1, R6 ;  /* 0x0000000107077824 */ /* 0x000fe400078e0206 */
        /* <DEDUP_REMOVED lines=15> */
[C---:B------:R-:W-:Y:S02]  /*0cd0*/  VIADD R8, R9.reuse, 0x20 ;  /* 0x0000002009087836 */ /* 0x040fe40000000000 */
[CCC-:B------:R-:W-:Y:S01]  /*0ce0*/  FFMA.RM R6, R14.reuse, R10.reuse, R11.reuse ;  /* 0x0000000a0e067223 */ /* 0x1c0fe2000000400b */
[----:B------:R-:W-:Y:S02]  /*0cf0*/  ISETP.NE.AND P2, PT, R9, RZ, PT ;  /* 0x000000ff0900720c */ /* 0x000fe40003f45270 */
[----:B------:R-:W-:Y:S01]  /*0d00*/  LOP3.LUT R7, R5, 0x7fffff, RZ, 0xc0, !PT ;  /* 0x007fffff05077812 */ /* 0x000fe200078ec0ff */
[----:B------:R-:W-:Y:S01]  /*0d10*/  FFMA.RP R5, R14, R10, R11 ;  /* 0x0000000a0e057223 */ /* 0x000fe2000000800b */
[----:B------:R-:W-:Y:S01]  /*0d20*/  ISETP.NE.AND P1, PT, R9, RZ, PT ;  /* 0x000000ff0900720c */ /* 0x000fe20003f25270 */
        /* <DEDUP_REMOVED lines=11> */
[----:B------:R-:W-:-:S05]  /*0de0*/  LOP3.LUT R5, R5, R6, RZ, 0xc0, !PT ;  /* 0x0000000605057212 */ /* 0x000fca00078ec0ff */
[----:B------:R-:W-:-:S05]  /*0df0*/  IMAD.IADD R5, R8, 0x1, R5 ;  /* 0x0000000108057824 */ /* 0x000fca00078e0205 */
[----:B------:R-:W-:Y:S01]  /*0e00*/  LOP3.LUT R0, R5, R0, RZ, 0xfc, !PT ;  /* 0x0000000005007212 */ /* 0x000fe200078efcff */
[----:B------:R-:W-:Y:S06]  /*0e10*/  BRA `(.L_x_142) ;  /* 0x0000000000107947 */ /* 0x000fec0003800000 */
.L_x_141:
[----:B------:R-:W-:-:S04]  /*0e20*/  LOP3.LUT R0, R0, 0x80000000, RZ, 0xc0, !PT ;  /* 0x8000000000007812 */ /* 0x000fc800078ec0ff */
[----:B------:R-:W-:Y:S01]  /*0e30*/  LOP3.LUT R0, R0, 0x7f800000, RZ, 0xfc, !PT ;  /* 0x7f80000000007812 */ /* 0x000fe200078efcff */
[----:B------:R-:W-:Y:S06]  /*0e40*/  BRA `(.L_x_142) ;  /* 0x0000000000047947 */ /* 0x000fec0003800000 */
.L_x_140:
[----:B------:R-:W-:-:S07]  /*0e50*/  IMAD R0, R7, 0x800000, R0 ;  /* 0x0080000007007824 */ /* 0x000fce00078e0200 */
.L_x_142:
[----:B------:R-:W-:Y:S05]  /*0e60*/  BSYNC.RECONVERGENT B2 ;  /* 0x0000000000027941 */ /* 0x000fea0003800200 */
.L_x_139:
[----:B------:R-:W-:Y:S05]  /*0e70*/  BRA `(.L_x_143) ;  /* 0x0000000000207947 */ /* 0x000fea0003800000 */
.L_x_138:
[----:B------:R-:W-:-:S04]  /*0e80*/  LOP3.LUT R0, R5, 0x80000000, R0, 0x48, !PT ;  /* 0x8000000005007812 */ /* 0x000fc800078e4800 */
[----:B------:R-:W-:Y:S01]  /*0e90*/  LOP3.LUT R0, R0, 0x7f800000, RZ, 0xfc, !PT ;  /* 0x7f80000000007812 */ /* 0x000fe200078efcff */
[----:B------:R-:W-:Y:S06]  /*0ea0*/  BRA `(.L_x_143) ;  /* 0x0000000000147947 */ /* 0x000fec0003800000 */
.L_x_137:
[----:B------:R-:W-:Y:S01]  /*0eb0*/  LOP3.LUT R0, R5, 0x80000000, R0, 0x48, !PT ;  /* 0x8000000005007812 */ /* 0x000fe200078e4800 */
[----:B------:R-:W-:Y:S06]  /*0ec0*/  BRA `(.L_x_143) ;  /* 0x00000000000c7947 */ /* 0x000fec0003800000 */
.L_x_136:
[----:B------:R-:W0:Y:S01]  /*0ed0*/  MUFU.RSQ R0, -QNAN ;  /* 0xffc0000000007908 */ /* 0x000e220000001400 */
[----:B------:R-:W-:Y:S05]  /*0ee0*/  BRA `(.L_x_143) ;  /* 0x0000000000047947 */ /* 0x000fea0003800000 */
.L_x_135:
[----:B------:R-:W-:-:S07]  /*0ef0*/  FADD.FTZ R0, R0, R3 ;  /* 0x0000000300007221 */ /* 0x000fce0000010000 */
.L_x_143:
[----:B------:R-:W-:Y:S05]  /*0f00*/  BSYNC.RECONVERGENT B1 ;  /* 0x0000000000017941 */ /* 0x000fea0003800200 */
.L_x_133:
[----:B------:R-:W-:-:S04]  /*0f10*/  IMAD.MOV.U32 R5, RZ, RZ, 0x0 ;  /* 0x00000000ff057424 */ /* 0x000fc800078e00ff */
[----:B0-----:R-:W-:Y:S05]  /*0f20*/  RET.REL.NODEC R4 `(_Z21update_elevation_meanPfmR5means) ;  /* 0xfffffff004347950 */ /* 0x001fea0003c3ffff */
.L_x_144:
        /* <DEDUP_REMOVED lines=13> */
.L_x_150:


//--------------------- .nv.shared.reserved.0     --------------------------
	.section	.nv.shared.reserved.0,"aw",@nobits
	.weak		__nv_reservedSMEM_offset_0_alias
	.size		__nv_reservedSMEM_offset_0_alias, 0, 64
	.other		__nv_reservedSMEM_offset_0_alias,@"STO_CUDA_RESERVED_SHARED STV_DEFAULT"
__nv_reservedSMEM_offset_0_alias:
	.zero		0
	.zero		64


//--------------------- .nv.global                --------------------------
	.section	.nv.global,"aw",@nobits
.nv.global:
	.type		_ZN34_INTERNAL_7da221c6_4_k_cu_d5cc6c404cuda3std3__45__cpo6cbeginE,@object
	.size		_ZN34_INTERNAL_7da221c6_4_k_cu_d5cc6c404cuda3std3__45__cpo6cbeginE,(_ZN34_INTERNAL_7da221c6_4_k_cu_d5cc6c404cuda3std6ranges3__45__cpo4prevE - _ZN34_INTERNAL_7da221c6_4_k_cu_d5cc6c404cuda3std3__45__cpo6cbeginE)
_ZN34_INTERNAL_7da221c6_4_k_cu_d5cc6c404cuda3std3__45__cpo6cbeginE:
	.zero		1
	.type		_ZN34_INTERNAL_7da221c6_4_k_cu_d5cc6c404cuda3std6ranges3__45__cpo4prevE,@object
	.size		_ZN34_INTERNAL_7da221c6_4_k_cu_d5cc6c404cuda3std6ranges3__45__cpo4prevE,(_ZN34_INTERNAL_7da221c6_4_k_cu_d5cc6c404cuda3std6ranges3__45__cpo9iter_moveE - _ZN34_INTERNAL_7da221c6_4_k_cu_d5cc6c404cuda3std6ranges3__45__cpo4prevE)
_ZN34_INTERNAL_7da221c6_4_k_cu_d5cc6c404cuda3std6ranges3__45__cpo4prevE:
	.zero		1
	.type		_ZN34_INTERNAL_7da221c6_4_k_cu_d5cc6c404cuda3std6ranges3__45__cpo9iter_moveE,@object
	.size		_ZN34_INTERNAL_7da221c6_4_k_cu_d5cc6c404cuda3std6ranges3__45__cpo9iter_moveE,(_ZN34_INTERNAL_7da221c6_4_k_cu_d5cc6c404cuda3std3__45__cpo7crbeginE - _ZN34_INTERNAL_7da221c6_4_k_cu_d5cc6c404cuda3std6ranges3__45__cpo9iter_moveE)
_ZN34_INTERNAL_7da221c6_4_k_cu_d5cc6c404cuda3std6ranges3__45__cpo9iter_moveE:
	.zero		1
	.type		_ZN34_INTERNAL_7da221c6_4_k_cu_d5cc6c404cuda3std3__45__cpo7crbeginE,@object
	.size		_ZN34_INTERNAL_7da221c6_4_k_cu_d5cc6c404cuda3std3__45__cpo7crbeginE,(_ZN34_INTERNAL_7da221c6_4_k_cu_d5cc6c404cuda3std6ranges3__45__cpo5ssizeE - _ZN34_INTERNAL_7da221c6_4_k_cu_d5cc6c404cuda3std3__45__cpo7crbeginE)
_ZN34_INTERNAL_7da221c6_4_k_cu_d5cc6c404cuda3std3__45__cpo7crbeginE:
	.zero		1
	.type		_ZN34_INTERNAL_7da221c6_4_k_cu_d5cc6c404cuda3std6ranges3__45__cpo5ssizeE,@object
	.size		_ZN34_INTERNAL_7da221c6_4_k_cu_d5cc6c404cuda3std6ranges3__45__cpo5ssizeE,(_ZN34_INTERNAL_7da221c6_4_k_cu_d5cc6c404cuda3std6ranges3__45__cpo4cendE - _ZN34_INTERNAL_7da221c6_4_k_cu_d5cc6c404cuda3std6ranges3__45__cpo5ssizeE)
_ZN34_INTERNAL_7da221c6_4_k_cu_d5cc6c404cuda3std6ranges3__45__cpo5ssizeE:
	.zero		1
	.type		_ZN34_INTERNAL_7da221c6_4_k_cu_d5cc6c404cuda3std6ranges3__45__cpo4cendE,@object
	.size		_ZN34_INTERNAL_7da221c6_4_k_cu_d5cc6c404cuda3std6ranges3__45__cpo4cendE,(_ZN34_INTERNAL_7da221c6_4_k_cu_d5cc6c404cuda3std3__45__cpo5beginE - _ZN34_INTERNAL_7da221c6_4_k_cu_d5cc6c404cuda3std6ranges3__45__cpo4cendE)
_ZN34_INTERNAL_7da221c6_4_k_cu_d5cc6c404cuda3std6ranges3__45__cpo4cendE:
	.zero		1
	.type		_ZN34_INTERNAL_7da221c6_4_k_cu_d5cc6c404cuda3std3__45__cpo5beginE,@object
	.size		_ZN34_INTERNAL_7da221c6_4_k_cu_d5cc6c404cuda3std3__45__cpo5beginE,(_ZN34_INTERNAL_7da221c6_4_k_cu_d5cc6c404cuda3std6ranges3__45__cpo9iter_swapE - _ZN34_INTERNAL_7da221c6_4_k_cu_d5cc6c404cuda3std3__45__cpo5beginE)
_ZN34_INTERNAL_7da221c6_4_k_cu_d5cc6c404cuda3std3__45__cpo5beginE:
	.zero		1
	.type		_ZN34_INTERNAL_7da221c6_4_k_cu_d5cc6c404cuda3std6ranges3__45__cpo9iter_swapE,@object
	.size		_ZN34_INTERNAL_7da221c6_4_k_cu_d5cc6c404cuda3std6ranges3__45__cpo9iter_swapE,(_ZN34_INTERNAL_7da221c6_4_k_cu_d5cc6c404cuda3std3__419piecewise_constructE - _ZN34_INTERNAL_7da221c6_4_k_cu_d5cc6c404cuda3std6ranges3__45__cpo9iter_swapE)
_ZN34_INTERNAL_7da221c6_4_k_cu_d5cc6c404cuda3std6ranges3__45__cpo9iter_swapE:
	.zero		1
	.type		_ZN34_INTERNAL_7da221c6_4_k_cu_d5cc6c404cuda3std3__419piecewise_constructE,@object
	.size		_ZN34_INTERNAL_7da221c6_4_k_cu_d5cc6c404cuda3std3__419piecewise_constructE,(_ZN34_INTERNAL_7da221c6_4_k_cu_d5cc6c404cuda3std3__45__cpo6rbeginE - _ZN34_INTERNAL_7da221c6_4_k_cu_d5cc6c404cuda3std3__419piecewise_constructE)
_ZN34_INTERNAL_7da221c6_4_k_cu_d5cc6c404cuda3std3__419piecewise_constructE:
	.zero		1
	.type		_ZN34_INTERNAL_7da221c6_4_k_cu_d5cc6c404cuda3std3__45__cpo6rbeginE,@object
	.size		_ZN34_INTERNAL_7da221c6_4_k_cu_d5cc6c404cuda3std3__45__cpo6rbeginE,(_ZN34_INTERNAL_7da221c6_4_k_cu_d5cc6c404cuda3std6ranges3__45__cpo5cdataE - _ZN34_INTERNAL_7da221c6_4_k_cu_d5cc6c404cuda3std3__45__cpo6rbeginE)
_ZN34_INTERNAL_7da221c6_4_k_cu_d5cc6c404cuda3std3__45__cpo6rbeginE:
	.zero		1
	.type		_ZN34_INTERNAL_7da221c6_4_k_cu_d5cc6c404cuda3std6ranges3__45__cpo5cdataE,@object
	.size		_ZN34_INTERNAL_7da221c6_4_k_cu_d5cc6c404cuda3std6ranges3__45__cpo5cdataE,(_ZN34_INTERNAL_7da221c6_4_k_cu_d5cc6c404cuda3std6ranges3__45__cpo3endE - _ZN34_INTERNAL_7da221c6_4_k_cu_d5cc6c404cuda3std6ranges3__45__cpo5cdataE)
_ZN34_INTERNAL_7da221c6_4_k_cu_d5cc6c404cuda3std6ranges3__45__cpo5cdataE:
	.zero		1
	.type		_ZN34_INTERNAL_7da221c6_4_k_cu_d5cc6c404cuda3std6ranges3__45__cpo3endE,@object
	.size		_ZN34_INTERNAL_7da221c6_4_k_cu_d5cc6c404cuda3std6ranges3__45__cpo3endE,(_ZN34_INTERNAL_7da221c6_4_k_cu_d5cc6c404cuda3std3__45__cpo4cendE - _ZN34_INTERNAL_7da221c6_4_k_cu_d5cc6c404cuda3std6ranges3__45__cpo3endE)
_ZN34_INTERNAL_7da221c6_4_k_cu_d5cc6c404cuda3std6ranges3__45__cpo3endE:
	.zero		1
	.type		_ZN34_INTERNAL_7da221c6_4_k_cu_d5cc6c404cuda3std3__45__cpo4cendE,@object
	.size		_ZN34_INTERNAL_7da221c6_4_k_cu_d5cc6c404cuda3std3__45__cpo4cendE,(_ZN34_INTERNAL_7da221c6_4_k_cu_d5cc6c404cuda3std6ranges3__45__cpo4dataE - _ZN34_INTERNAL_7da221c6_4_k_cu_d5cc6c404cuda3std3__45__cpo4cendE)
_ZN34_INTERNAL_7da221c6_4_k_cu_d5cc6c404cuda3std3__45__cpo4cendE:
	.zero		1
	.type		_ZN34_INTERNAL_7da221c6_4_k_cu_d5cc6c404cuda3std6ranges3__45__cpo4dataE,@object
	.size		_ZN34_INTERNAL_7da221c6_4_k_cu_d5cc6c404cuda3std6ranges3__45__cpo4dataE,(_ZN34_INTERNAL_7da221c6_4_k_cu_d5cc6c404cuda3std6ranges3__45__cpo5beginE - _ZN34_INTERNAL_7da221c6_4_k_cu_d5cc6c404cuda3std6ranges3__45__cpo4dataE)
_ZN34_INTERNAL_7da221c6_4_k_cu_d5cc6c404cuda3std6ranges3__45__cpo4dataE:
	.zero		1
	.type		_ZN34_INTERNAL_7da221c6_4_k_cu_d5cc6c404cuda3std6ranges3__45__cpo5beginE,@object
	.size		_ZN34_INTERNAL_7da221c6_4_k_cu_d5cc6c404cuda3std6ranges3__45__cpo5beginE,(_ZN34_INTERNAL_7da221c6_4_k_cu_d5cc6c404cuda3std3__45__cpo5crendE - _ZN34_INTERNAL_7da221c6_4_k_cu_d5cc6c404cuda3std6ranges3__45__cpo5beginE)
_ZN34_INTERNAL_7da221c6_4_k_cu_d5cc6c404cuda3std6ranges3__45__cpo5beginE:
	.zero		1
	.type		_ZN34_INTERNAL_7da221c6_4_k_cu_d5cc6c404cuda3std3__45__cpo5crendE,@object
	.size		_ZN34_INTERNAL_7da221c6_4_k_cu_d5cc6c404cuda3std3__45__cpo5crendE,(_ZN34_INTERNAL_7da221c6_4_k_cu_d5cc6c404cuda3std6ranges3__45__cpo8distanceE - _ZN34_INTERNAL_7da221c6_4_k_cu_d5cc6c404cuda3std3__45__cpo5crendE)
_ZN34_INTERNAL_7da221c6_4_k_cu_d5cc6c404cuda3std3__45__cpo5crendE:
	.zero		1
	.type		_ZN34_INTERNAL_7da221c6_4_k_cu_d5cc6c404cuda3std6ranges3__45__cpo8distanceE,@object
	.size		_ZN34_INTERNAL_7da221c6_4_k_cu_d5cc6c404cuda3std6ranges3__45__cpo8distanceE,(_ZN34_INTERNAL_7da221c6_4_k_cu_d5cc6c404cuda3std6ranges3__45__cpo7advanceE - _ZN34_INTERNAL_7da221c6_4_k_cu_d5cc6c404cuda3std6ranges3__45__cpo8distanceE)
_ZN34_INTERNAL_7da221c6_4_k_cu_d5cc6c404cuda3std6ranges3__45__cpo8distanceE:
	.zero		1
	.type		_ZN34_INTERNAL_7da221c6_4_k_cu_d5cc6c404cuda3std6ranges3__45__cpo7advanceE,@object
	.size		_ZN34_INTERNAL_7da221c6_4_k_cu_d5cc6c404cuda3std6ranges3__45__cpo7advanceE,(_ZN34_INTERNAL_7da221c6_4_k_cu_d5cc6c404cuda3std3__45__cpo3endE - _ZN34_INTERNAL_7da221c6_4_k_cu_d5cc6c404cuda3std6ranges3__45__cpo7advanceE)
_ZN34_INTERNAL_7da221c6_4_k_cu_d5cc6c404cuda3std6ranges3__45__cpo7advanceE:
	.zero		1
	.type		_ZN34_INTERNAL_7da221c6_4_k_cu_d5cc6c404cuda3std3__45__cpo3endE,@object
	.size		_ZN34_INTERNAL_7da221c6_4_k_cu_d5cc6c404cuda3std3__45__cpo3endE,(_ZN34_INTERNAL_7da221c6_4_k_cu_d5cc6c404cuda3std6ranges3__45__cpo4nextE - _ZN34_INTERNAL_7da221c6_4_k_cu_d5cc6c404cuda3std3__45__cpo3endE)
_ZN34_INTERNAL_7da221c6_4_k_cu_d5cc6c404cuda3std3__45__cpo3endE:
	.zero		1
	.type		_ZN34_INTERNAL_7da221c6_4_k_cu_d5cc6c404cuda3std6ranges3__45__cpo4nextE,@object
	.size		_ZN34_INTERNAL_7da221c6_4_k_cu_d5cc6c404cuda3std6ranges3__45__cpo4nextE,(_ZN34_INTERNAL_7da221c6_4_k_cu_d5cc6c404cuda3std6ranges3__45__cpo4swapE - _ZN34_INTERNAL_7da221c6_4_k_cu_d5cc6c404cuda3std6ranges3__45__cpo4nextE)
_ZN34_INTERNAL_7da221c6_4_k_cu_d5cc6c404cuda3std6ranges3__45__cpo4nextE:
	.zero		1
	.type		_ZN34_INTERNAL_7da221c6_4_k_cu_d5cc6c404cuda3std6ranges3__45__cpo4swapE,@object
	.size		_ZN34_INTERNAL_7da221c6_4_k_cu_d5cc6c404cuda3std6ranges3__45__cpo4swapE,(_ZN34_INTERNAL_7da221c6_4_k_cu_d5cc6c404cuda3std3__45__cpo4rendE - _ZN34_INTERNAL_7da221c6_4_k_cu_d5cc6c404cuda3std6ranges3__45__cpo4swapE)
_ZN34_INTERNAL_7da221c6_4_k_cu_d5cc6c404cuda3std6ranges3__45__cpo4swapE:
	.zero		1
	.type		_ZN34_INTERNAL_7da221c6_4_k_cu_d5cc6c404cuda3std3__45__cpo4rendE,@object
	.size		_ZN34_INTERNAL_7da221c6_4_k_cu_d5cc6c404cuda3std3__45__cpo4rendE,(_ZN34_INTERNAL_7da221c6_4_k_cu_d5cc6c404cuda3std6ranges3__45__cpo4sizeE - _ZN34_INTERNAL_7da221c6_4_k_cu_d5cc6c404cuda3std3__45__cpo4rendE)
_ZN34_INTERNAL_7da221c6_4_k_cu_d5cc6c404cuda3std3__45__cpo4rendE:
	.zero		1
	.type		_ZN34_INTERNAL_7da221c6_4_k_cu_d5cc6c404cuda3std6ranges3__45__cpo4sizeE,@object
	.size		_ZN34_INTERNAL_7da221c6_4_k_cu_d5cc6c404cuda3std6ranges3__45__cpo4sizeE,(_ZN34_INTERNAL_7da221c6_4_k_cu_d5cc6c404cuda3std6ranges3__45__cpo6cbeginE - _ZN34_INTERNAL_7da221c6_4_k_cu_d5cc6c404cuda3std6ranges3__45__cpo4sizeE)
_ZN34_INTERNAL_7da221c6_4_k_cu_d5cc6c404cuda3std6ranges3__45__cpo4sizeE:
	.zero		1
	.type		_ZN34_INTERNAL_7da221c6_4_k_cu_d5cc6c404cuda3std6ranges3__45__cpo6cbeginE,@object
	.size		_ZN34_INTERNAL_7da221c6_4_k_cu_d5cc6c404cuda3std6ranges3__45__cpo6cbeginE,(.L_23 - _ZN34_INTERNAL_7da221c6_4_k_cu_d5cc6c404cuda3std6ranges3__45__cpo6cbeginE)
_ZN34_INTERNAL_7da221c6_4_k_cu_d5cc6c404cuda3std6ranges3__45__cpo6cbeginE:
	.zero		1
.L_23:


//--------------------- .nv.constant0._Z14shapiro_filterPfS_m --------------------------
	.section	.nv.constant0._Z14shapiro_filterPfS_m,"a",@progbits
	.sectionflags	@""
	.align	4
.nv.constant0._Z14shapiro_filterPfS_m:
	.zero		920


//--------------------- .nv.constant0._Z19integrate_elevationPfS_S_m --------------------------
	.section	.nv.constant0._Z19integrate_elevationPfS_S_m,"a",@progbits
	.sectionflags	@""
	.align	4
.nv.constant0._Z19integrate_elevationPfS_S_m:
	.zero		928


//--------------------- .nv.constant0._Z18integrate_velocityPfS_S_mS_S_R5meansii --------------------------
	.section	.nv.constant0._Z18integrate_velocityPfS_S_mS_S_R5meansii,"a",@progbits
	.sectionflags	@""
	.align	4
.nv.constant0._Z18integrate_velocityPfS_S_mS_S_R5meansii:
	.zero		960


//--------------------- .nv.constant0._Z16initialize_waterPfS_S_mS_S_R5means --------------------------
	.section	.nv.constant0._Z16initialize_waterPfS_S_mS_S_R5means,"a",@progbits
	.sectionflags	@""
	.align	4
.nv.constant0._Z16initialize_waterPfS_S_mS_S_R5means:
	.zero		952


//--------------------- .nv.constant0._Z21update_elevation_meanPfmR5means --------------------------
	.section	.nv.constant0._Z21update_elevation_meanPfmR5means,"a",@progbits
	.sectionflags	@""
	.align	4
.nv.constant0._Z21update_elevation_meanPfmR5means:
	.zero		920


//--------------------- SYMBOLS --------------------------

	.type		.nv.reservedSmem.offset0,@object
	.size		.nv.reservedSmem.offset0,0x4
